// auto-generated by cutlass_sweep.gemm — config: {"arch": "sm_100", "cluster_m": 2, "cluster_n": 1, "dtype": "fp16", "dtype_b": "fp16", "layout": "nt", "stages": 0, "tile_k": 256, "tile_m": 64, "tile_n": 48}
#include "cutlass/cutlass.h"
#include "cutlass/gemm/collective/collective_builder.hpp"
#include "cutlass/gemm/device/gemm_universal_adapter.h"
#include "cutlass/gemm/kernel/gemm_universal.hpp"
#include "cutlass/epilogue/collective/collective_builder.hpp"

using ElemA = cutlass::half_t;
using ElemB = cutlass::half_t;
using ElemCD = cutlass::half_t;
using Acc  = float;
using TileShape    = cute::Shape<cute::_64, cute::_48, cute::_256>;
using ClusterShape = cute::Shape<cute::_2, cute::_1, cute::_1>;

using CollectiveEpilogue = typename cutlass::epilogue::collective::CollectiveBuilder<
    cutlass::arch::Sm100, cutlass::arch::OpClassTensorOp,
    TileShape, ClusterShape,
    cutlass::epilogue::collective::EpilogueTileAuto,
    Acc, Acc,
    ElemCD, cutlass::layout::RowMajor, 128 / cutlass::sizeof_bits<ElemCD>::value,
    ElemCD, cutlass::layout::RowMajor, 128 / cutlass::sizeof_bits<ElemCD>::value,
    cutlass::epilogue::collective::EpilogueScheduleAuto
  >::CollectiveOp;

using CollectiveMainloop = typename cutlass::gemm::collective::CollectiveBuilder<
    cutlass::arch::Sm100, cutlass::arch::OpClassTensorOp,
    ElemA, cutlass::layout::RowMajor, 128 / cutlass::sizeof_bits<ElemA>::value,
    ElemB, cutlass::layout::ColumnMajor, 128 / cutlass::sizeof_bits<ElemB>::value,
    Acc,
    TileShape, ClusterShape,
    cutlass::gemm::collective::StageCountAutoCarveout<static_cast<int>(sizeof(typename CollectiveEpilogue::SharedStorage))>,
    cutlass::gemm::collective::KernelScheduleAuto
  >::CollectiveOp;

using GemmKernel = cutlass::gemm::kernel::GemmUniversal<
    cute::Shape<int,int,int,int>,
    CollectiveMainloop,
    CollectiveEpilogue
>;
using Gemm = cutlass::gemm::device::GemmUniversalAdapter<GemmKernel>;

// Force the device kernel symbol into the cubin without needing a host main.
auto* _anchor = &cutlass::device_kernel<GemmKernel>;


// ===== COMPILED SASS (sm_100a) =====

	.target	sm_100a

	.elftype	@"ET_EXEC"


//--------------------- .note.nv.tkinfo           --------------------------
	.section	.note.nv.tkinfo,"",@"SHT_NOTE"
	.sectionflags	@"SHF_NOTE_NV_TKINFO"
	.tkinfo
        /*0018*/ 	.word	0x00000002
        /*0030*/ 	.string	""
        /*0030*/ 	.string	"ptxas"
        /*0030*/ 	.string	"Cuda compilation tools, release 13.0, V13.0.88"
        /*0030*/ 	.string	"Build cuda_13.0.r13.0/compiler.36424714_0"
        /*0030*/ 	.string	"-arch sm_100a -m 64 "



//--------------------- .note.nv.cuinfo           --------------------------
	.section	.note.nv.cuinfo,"",@"SHT_NOTE"
	.sectionflags	@"SHF_NOTE_NV_CUINFO"
        /*0018*/ 	.short	0x0002
        /*001a*/ 	.short	0x0064
        /*001c*/ 	.short	0x0082
	.zero		2


//--------------------- .nv.info                  --------------------------
	.section	.nv.info,"",@"SHT_CUDA_INFO"
	.align	4


	//----- nvinfo : EIATTR_REGCOUNT
	.align		4
        /*0000*/ 	.byte	0x04, 0x2f
        /*0002*/ 	.short	(.L_19 - .L_18)
	.align		4
.L_18:
        /*0004*/ 	.word	index@(_ZN7cutlass13device_kernelINS_4gemm6kernel13GemmUniversalIN4cute5tupleIJiiiiEEENS1_10collective13CollectiveMmaINS1_35MainloopSm100TmaUmmaWarpSpecializedILi3ELi2ELi4ENS5_IJNS4_1CILi2EEENSA_ILi1EEESC_EEEEENS5_IJNSA_ILi64EEENSA_ILi48EEENSA_ILi256EEEEEENS_6half_tENS5_IJlSC_lEEESJ_SK_NS4_8TiledMMAINS4_8MMA_AtomIJNS4_20SM100_MMA_F16BF16_SSISJ_SJ_fLi64ELi48ELNS4_4UMMA5MajorE0ELSP_0ELNSO_7ScaleInE0ELSQ_0EEEEEENS4_6LayoutINS5_IJSC_SC_SC_EEENS5_IJNSA_ILi0EEESV_SV_EEEEENS5_IJNS4_10UnderscoreESY_SY_EEEEENS4_13SM90_TMA_LOADENS4_14ComposedLayoutINS4_7SwizzleILi3ELi4ELi3EEENS4_18smem_ptr_flag_bitsILi16EEENST_INS5_IJNSA_ILi8EEESF_EEENS5_IJSF_SC_EEEEEEEvNS4_8identityENS4_23SM90_TMA_LOAD_MULTICASTES1B_vS1C_EENS_8epilogue10collective18CollectiveEpilogueINS1F_23Sm100TmaWarpSpecializedILi2ELi1ELi24ELb1ELb0EEEJSI_NS5_IJNST_ISF_SC_EENST_ISG_SC_EEEEESJ_SK_SJ_SK_NS1F_6fusion15FusionCallbacksIS1J_NS1N_17LinearCombinationISJ_fSJ_fLNS_15FloatRoundStyleE2EEESI_S1M_JEEENS4_5SM1004TMEM4LOAD26SM100_TMEM_LOAD_16dp256b2xES11_NS12_INS13_ILi1ELi4ELi3EEES16_NST_INS5_IJS17_NSA_ILi16EEEEEENS5_IJS1Y_SC_EEEEEEENS4_17SM75_U32x4_LDSM_NENS4_14SM90_TMA_STOREES22_NS4_17SM90_U32x4_STSM_NENS4_39AutoVectorizingCopyWithAssumedAlignmentILi128EEEEEEvvEEEEvNT_6ParamsE)
        /*0008*/ 	.word	0x0000004e


	//----- nvinfo : EIATTR_FRAME_SIZE
	.align		4
.L_19:
        /*000c*/ 	.byte	0x04, 0x11
        /*000e*/ 	.short	(.L_21 - .L_20)
	.align		4
.L_20:
        /*0010*/ 	.word	index@($__internal_2_$__cuda_sm10x_tcgen05_guardrail_trap_unallocated_columns_being_dealloced)
        /*0014*/ 	.word	0x00000000


	//----- nvinfo : EIATTR_FRAME_SIZE
	.align		4
.L_21:
        /*0018*/ 	.byte	0x04, 0x11
        /*001a*/ 	.short	(.L_23 - .L_22)
	.align		4
.L_22:
        /*001c*/ 	.word	index@($__internal_1_$__cuda_sm10x_tcgen05_guardrail_trap_phase_invalid_during_alloc)
        /*0020*/ 	.word	0x00000000


	//----- nvinfo : EIATTR_FRAME_SIZE
	.align		4
.L_23:
        /*0024*/ 	.byte	0x04, 0x11
        /*0026*/ 	.short	(.L_25 - .L_24)
	.align		4
.L_24:
        /*0028*/ 	.word	index@($__internal_0_$__cuda_sm10x_tcgen05_guardrail_trap_col_being_dealloced_not_returned_by_alloc)
        /*002c*/ 	.word	0x00000000


	//----- nvinfo : EIATTR_FRAME_SIZE
	.align		4
.L_25:
        /*0030*/ 	.byte	0x04, 0x11
        /*0032*/ 	.short	(.L_27 - .L_26)
	.align		4
.L_26:
        /*0034*/ 	.word	index@(_ZN7cutlass13device_kernelINS_4gemm6kernel13GemmUniversalIN4cute5tupleIJiiiiEEENS1_10collective13CollectiveMmaINS1_35MainloopSm100TmaUmmaWarpSpecializedILi3ELi2ELi4ENS5_IJNS4_1CILi2EEENSA_ILi1EEESC_EEEEENS5_IJNSA_ILi64EEENSA_ILi48EEENSA_ILi256EEEEEENS_6half_tENS5_IJlSC_lEEESJ_SK_NS4_8TiledMMAINS4_8MMA_AtomIJNS4_20SM100_MMA_F16BF16_SSISJ_SJ_fLi64ELi48ELNS4_4UMMA5MajorE0ELSP_0ELNSO_7ScaleInE0ELSQ_0EEEEEENS4_6LayoutINS5_IJSC_SC_SC_EEENS5_IJNSA_ILi0EEESV_SV_EEEEENS5_IJNS4_10UnderscoreESY_SY_EEEEENS4_13SM90_TMA_LOADENS4_14ComposedLayoutINS4_7SwizzleILi3ELi4ELi3EEENS4_18smem_ptr_flag_bitsILi16EEENST_INS5_IJNSA_ILi8EEESF_EEENS5_IJSF_SC_EEEEEEEvNS4_8identityENS4_23SM90_TMA_LOAD_MULTICASTES1B_vS1C_EENS_8epilogue10collective18CollectiveEpilogueINS1F_23Sm100TmaWarpSpecializedILi2ELi1ELi24ELb1ELb0EEEJSI_NS5_IJNST_ISF_SC_EENST_ISG_SC_EEEEESJ_SK_SJ_SK_NS1F_6fusion15FusionCallbacksIS1J_NS1N_17LinearCombinationISJ_fSJ_fLNS_15FloatRoundStyleE2EEESI_S1M_JEEENS4_5SM1004TMEM4LOAD26SM100_TMEM_LOAD_16dp256b2xES11_NS12_INS13_ILi1ELi4ELi3EEES16_NST_INS5_IJS17_NSA_ILi16EEEEEENS5_IJS1Y_SC_EEEEEEENS4_17SM75_U32x4_LDSM_NENS4_14SM90_TMA_STOREES22_NS4_17SM90_U32x4_STSM_NENS4_39AutoVectorizingCopyWithAssumedAlignmentILi128EEEEEEvvEEEEvNT_6ParamsE)
        /*0038*/ 	.word	0x00000000


	//----- nvinfo : EIATTR_MIN_STACK_SIZE
	.align		4
.L_27:
        /*003c*/ 	.byte	0x04, 0x12
        /*003e*/ 	.short	(.L_29 - .L_28)
	.align		4
.L_28:
        /*0040*/ 	.word	index@(_ZN7cutlass13device_kernelINS_4gemm6kernel13GemmUniversalIN4cute5tupleIJiiiiEEENS1_10collective13CollectiveMmaINS1_35MainloopSm100TmaUmmaWarpSpecializedILi3ELi2ELi4ENS5_IJNS4_1CILi2EEENSA_ILi1EEESC_EEEEENS5_IJNSA_ILi64EEENSA_ILi48EEENSA_ILi256EEEEEENS_6half_tENS5_IJlSC_lEEESJ_SK_NS4_8TiledMMAINS4_8MMA_AtomIJNS4_20SM100_MMA_F16BF16_SSISJ_SJ_fLi64ELi48ELNS4_4UMMA5MajorE0ELSP_0ELNSO_7ScaleInE0ELSQ_0EEEEEENS4_6LayoutINS5_IJSC_SC_SC_EEENS5_IJNSA_ILi0EEESV_SV_EEEEENS5_IJNS4_10UnderscoreESY_SY_EEEEENS4_13SM90_TMA_LOADENS4_14ComposedLayoutINS4_7SwizzleILi3ELi4ELi3EEENS4_18smem_ptr_flag_bitsILi16EEENST_INS5_IJNSA_ILi8EEESF_EEENS5_IJSF_SC_EEEEEEEvNS4_8identityENS4_23SM90_TMA_LOAD_MULTICASTES1B_vS1C_EENS_8epilogue10collective18CollectiveEpilogueINS1F_23Sm100TmaWarpSpecializedILi2ELi1ELi24ELb1ELb0EEEJSI_NS5_IJNST_ISF_SC_EENST_ISG_SC_EEEEESJ_SK_SJ_SK_NS1F_6fusion15FusionCallbacksIS1J_NS1N_17LinearCombinationISJ_fSJ_fLNS_15FloatRoundStyleE2EEESI_S1M_JEEENS4_5SM1004TMEM4LOAD26SM100_TMEM_LOAD_16dp256b2xES11_NS12_INS13_ILi1ELi4ELi3EEES16_NST_INS5_IJS17_NSA_ILi16EEEEEENS5_IJS1Y_SC_EEEEEEENS4_17SM75_U32x4_LDSM_NENS4_14SM90_TMA_STOREES22_NS4_17SM90_U32x4_STSM_NENS4_39AutoVectorizingCopyWithAssumedAlignmentILi128EEEEEEvvEEEEvNT_6ParamsE)
        /*0044*/ 	.word	0x00000000
.L_29:


//--------------------- .nv.compat                --------------------------
	.section	.nv.compat,"",@"SHT_CUDA_COMPAT_INFO"
	.align	4
        /*0000*/ 	.byte	0x02, 0x09, 0x01, 0x00, 0x02, 0x02, 0x02, 0x00, 0x02, 0x05, 0x05, 0x00, 0x03, 0x07, 0x01, 0x01
        /*0010*/ 	.byte	0x02, 0x03, 0x01, 0x00, 0x02, 0x06, 0x01, 0x00, 0x04, 0x0b, 0x08, 0x00, 0x09, 0x00, 0x00, 0x00
        /*0020*/ 	.byte	0x00, 0x00, 0x00, 0x00


//--------------------- .nv.info._ZN7cutlass13device_kernelINS_4gemm6kernel13GemmUniversalIN4cute5tupleIJiiiiEEENS1_10collective13CollectiveMmaINS1_35MainloopSm100TmaUmmaWarpSpecializedILi3ELi2ELi4ENS5_IJNS4_1CILi2EEENSA_ILi1EEESC_EEEEENS5_IJNSA_ILi64EEENSA_ILi48EEENSA_ILi256EEEEEENS_6half_tENS5_IJlSC_lEEESJ_SK_NS4_8TiledMMAINS4_8MMA_AtomIJNS4_20SM100_MMA_F16BF16_SSISJ_SJ_fLi64ELi48ELNS4_4UMMA5MajorE0ELSP_0ELNSO_7ScaleInE0ELSQ_0EEEEEENS4_6LayoutINS5_IJSC_SC_SC_EEENS5_IJNSA_ILi0EEESV_SV_EEEEENS5_IJNS4_10UnderscoreESY_SY_EEEEENS4_13SM90_TMA_LOADENS4_14ComposedLayoutINS4_7SwizzleILi3ELi4ELi3EEENS4_18smem_ptr_flag_bitsILi16EEENST_INS5_IJNSA_ILi8EEESF_EEENS5_IJSF_SC_EEEEEEEvNS4_8identityENS4_23SM90_TMA_LOAD_MULTICASTES1B_vS1C_EENS_8epilogue10collective18CollectiveEpilogueINS1F_23Sm100TmaWarpSpecializedILi2ELi1ELi24ELb1ELb0EEEJSI_NS5_IJNST_ISF_SC_EENST_ISG_SC_EEEEESJ_SK_SJ_SK_NS1F_6fusion15FusionCallbacksIS1J_NS1N_17LinearCombinationISJ_fSJ_fLNS_15FloatRoundStyleE2EEESI_S1M_JEEENS4_5SM1004TMEM4LOAD26SM100_TMEM_LOAD_16dp256b2xES11_NS12_INS13_ILi1ELi4ELi3EEES16_NST_INS5_IJS17_NSA_ILi16EEEEEENS5_IJS1Y_SC_EEEEEEENS4_17SM75_U32x4_LDSM_NENS4_14SM90_TMA_STOREES22_NS4_17SM90_U32x4_STSM_NENS4_39AutoVectorizingCopyWithAssumedAlignmentILi128EEEEEEvvEEEEvNT_6ParamsE --------------------------
	.section	.nv.info._ZN7cutlass13device_kernelINS_4gemm6kernel13GemmUniversalIN4cute5tupleIJiiiiEEENS1_10collective13CollectiveMmaINS1_35MainloopSm100TmaUmmaWarpSpecializedILi3ELi2ELi4ENS5_IJNS4_1CILi2EEENSA_ILi1EEESC_EEEEENS5_IJNSA_ILi64EEENSA_ILi48EEENSA_ILi256EEEEEENS_6half_tENS5_IJlSC_lEEESJ_SK_NS4_8TiledMMAINS4_8MMA_AtomIJNS4_20SM100_MMA_F16BF16_SSISJ_SJ_fLi64ELi48ELNS4_4UMMA5MajorE0ELSP_0ELNSO_7ScaleInE0ELSQ_0EEEEEENS4_6LayoutINS5_IJSC_SC_SC_EEENS5_IJNSA_ILi0EEESV_SV_EEEEENS5_IJNS4_10UnderscoreESY_SY_EEEEENS4_13SM90_TMA_LOADENS4_14ComposedLayoutINS4_7SwizzleILi3ELi4ELi3EEENS4_18smem_ptr_flag_bitsILi16EEENST_INS5_IJNSA_ILi8EEESF_EEENS5_IJSF_SC_EEEEEEEvNS4_8identityENS4_23SM90_TMA_LOAD_MULTICASTES1B_vS1C_EENS_8epilogue10collective18CollectiveEpilogueINS1F_23Sm100TmaWarpSpecializedILi2ELi1ELi24ELb1ELb0EEEJSI_NS5_IJNST_ISF_SC_EENST_ISG_SC_EEEEESJ_SK_SJ_SK_NS1F_6fusion15FusionCallbacksIS1J_NS1N_17LinearCombinationISJ_fSJ_fLNS_15FloatRoundStyleE2EEESI_S1M_JEEENS4_5SM1004TMEM4LOAD26SM100_TMEM_LOAD_16dp256b2xES11_NS12_INS13_ILi1ELi4ELi3EEES16_NST_INS5_IJS17_NSA_ILi16EEEEEENS5_IJS1Y_SC_EEEEEEENS4_17SM75_U32x4_LDSM_NENS4_14SM90_TMA_STOREES22_NS4_17SM90_U32x4_STSM_NENS4_39AutoVectorizingCopyWithAssumedAlignmentILi128EEEEEEvvEEEEvNT_6ParamsE,"",@"SHT_CUDA_INFO"
	.sectionflags	@""
	.align	4


	//----- nvinfo : EIATTR_CUDA_API_VERSION
	.align		4
        /*0000*/ 	.byte	0x04, 0x37
        /*0002*/ 	.short	(.L_31 - .L_30)
.L_30:
        /*0004*/ 	.word	0x00000082


	//----- nvinfo : EIATTR_KPARAM_INFO
	.align		4
.L_31:
        /*0008*/ 	.byte	0x04, 0x17
        /*000a*/ 	.short	(.L_33 - .L_32)
.L_32:
        /*000c*/ 	.word	0x00000000
        /*0010*/ 	.short	0x0000
        /*0012*/ 	.short	0x0000
        /*0014*/ 	.byte	0x00, 0xf0, 0x01, 0x20


	//----- nvinfo : EIATTR_AT_ENTRY_FRAGMENTS
	.align		4
.L_33:
        /*0018*/ 	.byte	0x04, 0x4f
        /*001a*/ 	.short	(.L_35 - .L_34)


	//   ....[0]....
.L_34:
        /*001c*/ 	.word	0x00000006


	//----- nvinfo : EIATTR_RESERVED_SMEM_USED
	.align		4
.L_35:
        /*0020*/ 	.byte	0x01, 0x41
	.zero		2


	//----- nvinfo : EIATTR_SPARSE_MMA_MASK
	.align		4
        /*0024*/ 	.byte	0x03, 0x50
        /*0026*/ 	.short	0x0000


	//----- nvinfo : EIATTR_TCGEN05_1CTA_USED
	.align		4
        /*0028*/ 	.byte	0x01, 0x51
	.zero		2


	//----- nvinfo : EIATTR_MAXREG_COUNT
	.align		4
        /*002c*/ 	.byte	0x03, 0x1b
        /*002e*/ 	.short	0x00ff


	//----- nvinfo : EIATTR_NUM_BARRIERS
	.align		4
        /*0030*/ 	.byte	0x02, 0x4c
        /*0032*/ 	.byte	0x07
	.zero		1


	//----- nvinfo : EIATTR_EXTERNS
	.align		4
        /*0034*/ 	.byte	0x04, 0x0f
        /*0036*/ 	.short	(.L_37 - .L_36)


	//   ....[0]....
	.align		4
.L_36:
        /*0038*/ 	.word	index@(__assertfail)


	//----- nvinfo : EIATTR_MERCURY_ISA_VERSION
	.align		4
.L_37:
        /*003c*/ 	.byte	0x03, 0x5f
        /*003e*/ 	.short	0x0101


	//----- nvinfo : EIATTR_INT_WARP_WIDE_INSTR_OFFSETS
	.align		4
        /*0040*/ 	.byte	0x04, 0x31
        /*0042*/ 	.short	(.L_39 - .L_38)


	//   ....[0]....
.L_38:
        /*0044*/ 	.word	0x00004510


	//   ....[1]....
        /*0048*/ 	.word	0x00004540


	//   ....[2]....
        /*004c*/ 	.word	0x00004560


	//   ....[3]....
        /*0050*/ 	.word	0x00005190


	//   ....[4]....
        /*0054*/ 	.word	0x000052b0


	//   ....[5]....
        /*0058*/ 	.word	0x00005360


	//   ....[6]....
        /*005c*/ 	.word	0x000053b0


	//----- nvinfo : EIATTR_COOP_GROUP_MASK_REGIDS
	.align		4
.L_39:
        /*0060*/ 	.byte	0x04, 0x29
        /*0062*/ 	.short	(.L_41 - .L_40)


	//   ....[0]....
.L_40:
        /*0064*/ 	.word	0xffffffff


	//   ....[1]....
        /*0068*/ 	.word	0xffffffff


	//   ....[2]....
        /*006c*/ 	.word	0xffffffff


	//   ....[3]....
        /*0070*/ 	.word	0xffffffff


	//   ....[4]....
        /*0074*/ 	.word	0xffffffff


	//   ....[5]....
        /*0078*/ 	.word	0xffffffff


	//   ....[6]....
        /*007c*/ 	.word	0xffffffff


	//   ....[7]....
        /*0080*/ 	.word	0xffffffff


	//   ....[8]....
        /*0084*/ 	.word	0xffffffff


	//   ....[9]....
        /*0088*/ 	.word	0xffffffff


	//   ....[10]....
        /*008c*/ 	.word	0xffffffff


	//   ....[11]....
        /*0090*/ 	.word	0xffffffff


	//   ....[12]....
        /*0094*/ 	.word	0xffffffff


	//   ....[13]....
        /*0098*/ 	.word	0xffffffff


	//----- nvinfo : EIATTR_COOP_GROUP_INSTR_OFFSETS
	.align		4
.L_41:
        /*009c*/ 	.byte	0x04, 0x28
        /*009e*/ 	.short	(.L_43 - .L_42)


	//   ....[0]....
.L_42:
        /*00a0*/ 	.word	0x00000080


	//   ....[1]....
        /*00a4*/ 	.word	0x000004e0


	//   ....[2]....
        /*00a8*/ 	.word	0x00000660


	//   ....[3]....
        /*00ac*/ 	.word	0x000007c0


	//   ....[4]....
        /*00b0*/ 	.word	0x000008c0


	//   ....[5]....
        /*00b4*/ 	.word	0x00000a30


	//   ....[6]....
        /*00b8*/ 	.word	0x00000bd0


	//   ....[7]....
        /*00bc*/ 	.word	0x00000d80


	//   ....[8]....
        /*00c0*/ 	.word	0x00002450


	//   ....[9]....
        /*00c4*/ 	.word	0x00003280


	//   ....[10]....
        /*00c8*/ 	.word	0x00003490


	//   ....[11]....
        /*00cc*/ 	.word	0x000034c0


	//   ....[12]....
        /*00d0*/ 	.word	0x000043e0


	//   ....[13]....
        /*00d4*/ 	.word	0x00004620


	//----- nvinfo : EIATTR_VRC_CTA_INIT_COUNT
	.align		4
.L_43:
        /*00d8*/ 	.byte	0x02, 0x4a
        /*00da*/ 	.byte	0x80
	.zero		1


	//----- nvinfo : EIATTR_SYSCALL_OFFSETS
	.align		4
        /*00dc*/ 	.byte	0x04, 0x46
        /*00de*/ 	.short	(.L_45 - .L_44)


	//   ....[0]....
.L_44:
        /*00e0*/ 	.word	0x00005f50


	//   ....[1]....
        /*00e4*/ 	.word	0x00006040


	//   ....[2]....
        /*00e8*/ 	.word	0x000067c0


	//   ....[3]....
        /*00ec*/ 	.word	0x00006930


	//   ....[4]....
        /*00f0*/ 	.word	0x00006aa0


	//----- nvinfo : EIATTR_MBARRIER_INSTR_OFFSETS
	.align		4
.L_45:
        /*00f4*/ 	.byte	0x04, 0x39
        /*00f6*/ 	.short	(.L_47 - .L_46)


	//   ....[0]....
.L_46:
        /*00f8*/ 	.word	0x000005f0
        /*00fc*/ 	.word	0x000000ff
        /*0100*/ 	.word	0x00000000
        /*0104*/ 	.short	0x0100
        /*0106*/ 	.byte	0x04
	.zero		1


	//   ....[1]....
        /*0108*/ 	.word	0x00000600
        /*010c*/ 	.word	0x000000ff
        /*0110*/ 	.word	0x00000018
        /*0114*/ 	.short	0x0100
        /*0116*/ 	.byte	0x04
	.zero		1


	//   ....[2]....
        /*0118*/ 	.word	0x00000610
        /*011c*/ 	.word	0x000000ff
        /*0120*/ 	.word	0x00000008
        /*0124*/ 	.short	0x0100
        /*0126*/ 	.byte	0x04
	.zero		1


	//   ....[3]....
        /*0128*/ 	.word	0x00000620
        /*012c*/ 	.word	0x000000ff
        /*0130*/ 	.word	0x00000020
        /*0134*/ 	.short	0x0100
        /*0136*/ 	.byte	0x04
	.zero		1


	//   ....[4]....
        /*0138*/ 	.word	0x00000630
        /*013c*/ 	.word	0x000000ff
        /*0140*/ 	.word	0x00000010
        /*0144*/ 	.short	0x0100
        /*0146*/ 	.byte	0x04
	.zero		1


	//   ....[5]....
        /*0148*/ 	.word	0x00000640
        /*014c*/ 	.word	0x000000ff
        /*0150*/ 	.word	0x00000028
        /*0154*/ 	.short	0x0100
        /*0156*/ 	.byte	0x04
	.zero		1


	//   ....[6]....
        /*0158*/ 	.word	0x00000770
        /*015c*/ 	.word	0x000000ff
        /*0160*/ 	.word	0x00000030
        /*0164*/ 	.short	0x0100
        /*0166*/ 	.byte	0x04
	.zero		1


	//   ....[7]....
        /*0168*/ 	.word	0x00000780
        /*016c*/ 	.word	0x000000ff
        /*0170*/ 	.word	0x00000040
        /*0174*/ 	.short	0x0100
        /*0176*/ 	.byte	0x04
	.zero		1


	//   ....[8]....
        /*0178*/ 	.word	0x00000790
        /*017c*/ 	.word	0x000000ff
        /*0180*/ 	.word	0x00000038
        /*0184*/ 	.short	0x0100
        /*0186*/ 	.byte	0x04
	.zero		1


	//   ....[9]....
        /*0188*/ 	.word	0x000007a0
        /*018c*/ 	.word	0x000000ff
        /*0190*/ 	.word	0x00000048
        /*0194*/ 	.short	0x0100
        /*0196*/ 	.byte	0x04
	.zero		1


	//   ....[10]....
        /*0198*/ 	.word	0x00000890
        /*019c*/ 	.word	0x000000ff
        /*01a0*/ 	.word	0x00000050
        /*01a4*/ 	.short	0x0100
        /*01a6*/ 	.byte	0x06
	.zero		1


	//   ....[11]....
        /*01a8*/ 	.word	0x000008a0
        /*01ac*/ 	.word	0x000000ff
        /*01b0*/ 	.word	0x00000058
        /*01b4*/ 	.short	0x0100
        /*01b6*/ 	.byte	0x06
	.zero		1


	//   ....[12]....
        /*01b8*/ 	.word	0x000009e0
        /*01bc*/ 	.word	0x000000ff
        /*01c0*/ 	.word	0x00000060
        /*01c4*/ 	.short	0x0100
        /*01c6*/ 	.byte	0x06
	.zero		1


	//   ....[13]....
        /*01c8*/ 	.word	0x000009f0
        /*01cc*/ 	.word	0x000000ff
        /*01d0*/ 	.word	0x00000070
        /*01d4*/ 	.short	0x0100
        /*01d6*/ 	.byte	0x06
	.zero		1


	//   ....[14]....
        /*01d8*/ 	.word	0x00000a00
        /*01dc*/ 	.word	0x000000ff
        /*01e0*/ 	.word	0x00000068
        /*01e4*/ 	.short	0x0100
        /*01e6*/ 	.byte	0x06
	.zero		1


	//   ....[15]....
        /*01e8*/ 	.word	0x00000a10
        /*01ec*/ 	.word	0x000000ff
        /*01f0*/ 	.word	0x00000078
        /*01f4*/ 	.short	0x0100
        /*01f6*/ 	.byte	0x06
	.zero		1


	//   ....[16]....
        /*01f8*/ 	.word	0x00000b40
        /*01fc*/ 	.word	0x000000ff
        /*0200*/ 	.word	0x00000080
        /*0204*/ 	.short	0x0100
        /*0206*/ 	.byte	0x04
	.zero		1


	//   ....[17]....
        /*0208*/ 	.word	0x00000b50
        /*020c*/ 	.word	0x000000ff
        /*0210*/ 	.word	0x000000a0
        /*0214*/ 	.short	0x0100
        /*0216*/ 	.byte	0x04
	.zero		1


	//   ....[18]....
        /*0218*/ 	.word	0x00000b60
        /*021c*/ 	.word	0x000000ff
        /*0220*/ 	.word	0x00000088
        /*0224*/ 	.short	0x0100
        /*0226*/ 	.byte	0x04
	.zero		1


	//   ....[19]....
        /*0228*/ 	.word	0x00000b70
        /*022c*/ 	.word	0x000000ff
        /*0230*/ 	.word	0x000000a8
        /*0234*/ 	.short	0x0100
        /*0236*/ 	.byte	0x04
	.zero		1


	//   ....[20]....
        /*0238*/ 	.word	0x00000b80
        /*023c*/ 	.word	0x000000ff
        /*0240*/ 	.word	0x00000090
        /*0244*/ 	.short	0x0100
        /*0246*/ 	.byte	0x04
	.zero		1


	//   ....[21]....
        /*0248*/ 	.word	0x00000b90
        /*024c*/ 	.word	0x000000ff
        /*0250*/ 	.word	0x000000b0
        /*0254*/ 	.short	0x0100
        /*0256*/ 	.byte	0x04
	.zero		1


	//   ....[22]....
        /*0258*/ 	.word	0x00000ba0
        /*025c*/ 	.word	0x000000ff
        /*0260*/ 	.word	0x00000098
        /*0264*/ 	.short	0x0100
        /*0266*/ 	.byte	0x04
	.zero		1


	//   ....[23]....
        /*0268*/ 	.word	0x00000bb0
        /*026c*/ 	.word	0x000000ff
        /*0270*/ 	.word	0x000000b8
        /*0274*/ 	.short	0x0100
        /*0276*/ 	.byte	0x04
	.zero		1


	//   ....[24]....
        /*0278*/ 	.word	0x00000ca0
        /*027c*/ 	.word	0x000000ff
        /*0280*/ 	.word	0x000000c0
        /*0284*/ 	.short	0x0100
        /*0286*/ 	.byte	0x04
	.zero		1


	//   ....[25]....
        /*0288*/ 	.word	0x00000cb0
        /*028c*/ 	.word	0x000000ff
        /*0290*/ 	.word	0x000000d0
        /*0294*/ 	.short	0x0100
        /*0296*/ 	.byte	0x04
	.zero		1


	//   ....[26]....
        /*0298*/ 	.word	0x00000cc0
        /*029c*/ 	.word	0x000000ff
        /*02a0*/ 	.word	0x000000c8
        /*02a4*/ 	.short	0x0100
        /*02a6*/ 	.byte	0x04
	.zero		1


	//   ....[27]....
        /*02a8*/ 	.word	0x00000cd0
        /*02ac*/ 	.word	0x000000ff
        /*02b0*/ 	.word	0x000000d8
        /*02b4*/ 	.short	0x0100
        /*02b6*/ 	.byte	0x04
	.zero		1


	//   ....[28]....
        /*02b8*/ 	.word	0x00001810
        /*02bc*/ 	.word	0x00000000
        /*02c0*/ 	.word	0x000000d0
        /*02c4*/ 	.short	0x010a
        /*02c6*/ 	.byte	0xff
	.zero		1


	//   ....[29]....
        /*02c8*/ 	.word	0x00001840
        /*02cc*/ 	.word	0x00000000
        /*02d0*/ 	.word	0x000000c0
        /*02d4*/ 	.short	0x0101
        /*02d6*/ 	.byte	0xff
	.zero		1


	//   ....[30]....
        /*02d8*/ 	.word	0x00001910
        /*02dc*/ 	.word	0x000000ff
        /*02e0*/ 	.word	0x00000018
        /*02e4*/ 	.short	0x010a
        /*02e6*/ 	.byte	0x04
	.zero		1


	//   ....[31]....
        /*02e8*/ 	.word	0x00001990
        /*02ec*/ 	.word	0x000000ff
        /*02f0*/ 	.word	0x00000018
        /*02f4*/ 	.short	0x010a
        /*02f6*/ 	.byte	0x39
	.zero		1


	//   ....[32]....
        /*02f8*/ 	.word	0x00001ad0
        /*02fc*/ 	.word	0x000000ff
        /*0300*/ 	.word	0x00000018
        /*0304*/ 	.short	0x010a
        /*0306*/ 	.byte	0x04
	.zero		1


	//   ....[33]....
        /*0308*/ 	.word	0x00001eb0
        /*030c*/ 	.word	0x000000ff
        /*0310*/ 	.word	0x00000058
        /*0314*/ 	.short	0x0101
        /*0316*/ 	.byte	0x15
	.zero		1


	//   ....[34]....
        /*0318*/ 	.word	0x00001ed0
        /*031c*/ 	.word	0x000000ff
        /*0320*/ 	.word	0x00000018
        /*0324*/ 	.short	0x010a
        /*0326*/ 	.byte	0x04
	.zero		1


	//   ....[35]....
        /*0328*/ 	.word	0x00001f50
        /*032c*/ 	.word	0x000000ff
        /*0330*/ 	.word	0x00000018
        /*0334*/ 	.short	0x010a
        /*0336*/ 	.byte	0x39
	.zero		1


	//   ....[36]....
        /*0338*/ 	.word	0x00002090
        /*033c*/ 	.word	0x000000ff
        /*0340*/ 	.word	0x00000018
        /*0344*/ 	.short	0x010a
        /*0346*/ 	.byte	0x04
	.zero		1


	//   ....[37]....
        /*0348*/ 	.word	0x00002480
        /*034c*/ 	.word	0x00000003
        /*0350*/ 	.word	0x00000060
        /*0354*/ 	.short	0x010a
        /*0356*/ 	.byte	0xff
	.zero		1


	//   ....[38]....
        /*0358*/ 	.word	0x000025d0
        /*035c*/ 	.word	0x00000000
        /*0360*/ 	.word	0x00000000
        /*0364*/ 	.short	0x0101
        /*0366*/ 	.byte	0xff
	.zero		1


	//   ....[39]....
        /*0368*/ 	.word	0x00002b90
        /*036c*/ 	.word	0x000000ff
        /*0370*/ 	.word	0x00000000
        /*0374*/ 	.short	0x010a
        /*0376*/ 	.byte	0x04
	.zero		1


	//   ....[40]....
        /*0378*/ 	.word	0x00002c20
        /*037c*/ 	.word	0x000000ff
        /*0380*/ 	.word	0x00000000
        /*0384*/ 	.short	0x010a
        /*0386*/ 	.byte	0x05
	.zero		1


	//   ....[41]....
        /*0388*/ 	.word	0x00002cc0
        /*038c*/ 	.word	0x00000000
        /*0390*/ 	.word	0x00000000
        /*0394*/ 	.short	0x010a
        /*0396*/ 	.byte	0xff
	.zero		1


	//   ....[42]....
        /*0398*/ 	.word	0x00002de0
        /*039c*/ 	.word	0x00000002
        /*03a0*/ 	.word	0x000000c0
        /*03a4*/ 	.short	0x010a
        /*03a6*/ 	.byte	0xff
	.zero		1


	//   ....[43]....
        /*03a8*/ 	.word	0x00002e50
        /*03ac*/ 	.word	0x00000002
        /*03b0*/ 	.word	0x00000000
        /*03b4*/ 	.short	0x0101
        /*03b6*/ 	.byte	0xff
	.zero		1


	//   ....[44]....
        /*03b8*/ 	.word	0x00002e70
        /*03bc*/ 	.word	0x000000ff
        /*03c0*/ 	.word	0x00000070
        /*03c4*/ 	.short	0x010a
        /*03c6*/ 	.byte	0x04
	.zero		1


	//   ....[45]....
        /*03c8*/ 	.word	0x00002f90
        /*03cc*/ 	.word	0x00000002
        /*03d0*/ 	.word	0x00000060
        /*03d4*/ 	.short	0x010a
        /*03d6*/ 	.byte	0xff
	.zero		1


	//   ....[46]....
        /*03d8*/ 	.word	0x00003090
        /*03dc*/ 	.word	0x00000002
        /*03e0*/ 	.word	0x00000000
        /*03e4*/ 	.short	0x0101
        /*03e6*/ 	.byte	0xff
	.zero		1


	//   ....[47]....
        /*03e8*/ 	.word	0x00003120
        /*03ec*/ 	.word	0x000000ff
        /*03f0*/ 	.word	0x00000070
        /*03f4*/ 	.short	0x0106
        /*03f6*/ 	.byte	0x04
	.zero		1


	//   ....[48]....
        /*03f8*/ 	.word	0x00003140
        /*03fc*/ 	.word	0x000000ff
        /*0400*/ 	.word	0x00000070
        /*0404*/ 	.short	0x010a
        /*0406*/ 	.byte	0x04
	.zero		1


	//   ....[49]....
        /*0408*/ 	.word	0x000031d0
        /*040c*/ 	.word	0x000000ff
        /*0410*/ 	.word	0x00000070
        /*0414*/ 	.short	0x0106
        /*0416*/ 	.byte	0x06
	.zero		1


	//   ....[50]....
        /*0418*/ 	.word	0x00003210
        /*041c*/ 	.word	0x00000000
        /*0420*/ 	.word	0x00000070
        /*0424*/ 	.short	0x010a
        /*0426*/ 	.byte	0xff
	.zero		1


	//   ....[51]....
        /*0428*/ 	.word	0x00003750
        /*042c*/ 	.word	0x00000000
        /*0430*/ 	.word	0x00000060
        /*0434*/ 	.short	0x010a
        /*0436*/ 	.byte	0xff
	.zero		1


	//   ....[52]....
        /*0438*/ 	.word	0x00003870
        /*043c*/ 	.word	0x00000003
        /*0440*/ 	.word	0x00000000
        /*0444*/ 	.short	0x0101
        /*0446*/ 	.byte	0xff
	.zero		1


	//   ....[53]....
        /*0448*/ 	.word	0x00003880
        /*044c*/ 	.word	0x000000ff
        /*0450*/ 	.word	0x00000000
        /*0454*/ 	.short	0x010a
        /*0456*/ 	.byte	0x06
	.zero		1


	//   ....[54]....
        /*0458*/ 	.word	0x000038d0
        /*045c*/ 	.word	0x000000ff
        /*0460*/ 	.word	0x000000a0
        /*0464*/ 	.short	0x010a
        /*0466*/ 	.byte	0x07
	.zero		1


	//   ....[55]....
        /*0468*/ 	.word	0x000039c0
        /*046c*/ 	.word	0x000000ff
        /*0470*/ 	.word	0x00000000
        /*0474*/ 	.short	0x010a
        /*0476*/ 	.byte	0x07
	.zero		1


	//   ....[56]....
        /*0478*/ 	.word	0x00003b20
        /*047c*/ 	.word	0x000000ff
        /*0480*/ 	.word	0x00000000
        /*0484*/ 	.short	0x010a
        /*0486*/ 	.byte	0x09
	.zero		1


	//   ....[57]....
        /*0488*/ 	.word	0x00004210
        /*048c*/ 	.word	0x000000ff
        /*0490*/ 	.word	0x00000000
        /*0494*/ 	.short	0x010a
        /*0496*/ 	.byte	0x04
	.zero		1


	//   ....[58]....
        /*0498*/ 	.word	0x000042a0
        /*049c*/ 	.word	0x000000ff
        /*04a0*/ 	.word	0x00000000
        /*04a4*/ 	.short	0x010a
        /*04a6*/ 	.byte	0x05
	.zero		1


	//   ....[59]....
        /*04a8*/ 	.word	0x00004330
        /*04ac*/ 	.word	0x000000ff
        /*04b0*/ 	.word	0x00000000
        /*04b4*/ 	.short	0x010a
        /*04b6*/ 	.byte	0x05
	.zero		1


	//   ....[60]....
        /*04b8*/ 	.word	0x000043c0
        /*04bc*/ 	.word	0x000000ff
        /*04c0*/ 	.word	0x00000000
        /*04c4*/ 	.short	0x010a
        /*04c6*/ 	.byte	0x04
	.zero		1


	//   ....[61]....
        /*04c8*/ 	.word	0x000048b0
        /*04cc*/ 	.word	0x00000003
        /*04d0*/ 	.word	0x00000060
        /*04d4*/ 	.short	0x010a
        /*04d6*/ 	.byte	0xff
	.zero		1


	//   ....[62]....
        /*04d8*/ 	.word	0x00004a20
        /*04dc*/ 	.word	0x00000000
        /*04e0*/ 	.word	0x00000000
        /*04e4*/ 	.short	0x0101
        /*04e6*/ 	.byte	0xff
	.zero		1


	//   ....[63]....
        /*04e8*/ 	.word	0x00004ed0
        /*04ec*/ 	.word	0x000000ff
        /*04f0*/ 	.word	0x00000058
        /*04f4*/ 	.short	0x010a
        /*04f6*/ 	.byte	0x06
	.zero		1


	//   ....[64]....
        /*04f8*/ 	.word	0x000050a0
        /*04fc*/ 	.word	0x000000ff
        /*0500*/ 	.word	0x00000040
        /*0504*/ 	.short	0x010a
        /*0506*/ 	.byte	0x05
	.zero		1


	//   ....[65]....
        /*0508*/ 	.word	0x000053f0
        /*050c*/ 	.word	0x000000ff
        /*0510*/ 	.word	0x00000030
        /*0514*/ 	.short	0x010b
        /*0516*/ 	.byte	0x05
	.zero		1


	//   ....[66]....
        /*0518*/ 	.word	0x00005400
        /*051c*/ 	.word	0x000000ff
        /*0520*/ 	.word	0x00000000
        /*0524*/ 	.short	0x0101
        /*0526*/ 	.byte	0x04
	.zero		1


	//   ....[67]....
        /*0528*/ 	.word	0x00005450
        /*052c*/ 	.word	0x000000ff
        /*0530*/ 	.word	0x00000000
        /*0534*/ 	.short	0x010a
        /*0536*/ 	.byte	0x04
	.zero		1


	//   ....[68]....
        /*0538*/ 	.word	0x000054f0
        /*053c*/ 	.word	0x00000000
        /*0540*/ 	.word	0x00000000
        /*0544*/ 	.short	0x010a
        /*0546*/ 	.byte	0xff
	.zero		1


	//   ....[69]....
        /*0548*/ 	.word	0x00005810
        /*054c*/ 	.word	0x00000008
        /*0550*/ 	.word	0x00000060
        /*0554*/ 	.short	0x010a
        /*0556*/ 	.byte	0xff
	.zero		1


	//   ....[70]....
        /*0558*/ 	.word	0x00005990
        /*055c*/ 	.word	0x00000000
        /*0560*/ 	.word	0x00000000
        /*0564*/ 	.short	0x0101
        /*0566*/ 	.byte	0xff
	.zero		1


	//   ....[71]....
        /*0568*/ 	.word	0x000063d0
        /*056c*/ 	.word	0x00000000
        /*0570*/ 	.word	0x00000030
        /*0574*/ 	.short	0x010a
        /*0576*/ 	.byte	0xff
	.zero		1


	//   ....[72]....
        /*0578*/ 	.word	0x000063f0
        /*057c*/ 	.word	0x00000011
        /*0580*/ 	.word	0x00000080
        /*0584*/ 	.short	0x010a
        /*0586*/ 	.byte	0xff
	.zero		1


	//   ....[73]....
        /*0588*/ 	.word	0x00006500
        /*058c*/ 	.word	0x00000000
        /*0590*/ 	.word	0x00000030
        /*0594*/ 	.short	0x010a
        /*0596*/ 	.byte	0xff
	.zero		1


	//   ....[74]....
        /*0598*/ 	.word	0x000066a0
        /*059c*/ 	.word	0x00000011
        /*05a0*/ 	.word	0x00000080
        /*05a4*/ 	.short	0x010a
        /*05a6*/ 	.byte	0xff
	.zero		1


	//   ....[75]....
        /*05a8*/ 	.word	0x00007030
        /*05ac*/ 	.word	0x000000ff
        /*05b0*/ 	.word	0x00000000
        /*05b4*/ 	.short	0x0101
        /*05b6*/ 	.byte	0x04
	.zero		1


	//   ....[76]....
        /*05b8*/ 	.word	0x000073c0
        /*05bc*/ 	.word	0x00000000
        /*05c0*/ 	.word	0x00000000
        /*05c4*/ 	.short	0x0101
        /*05c6*/ 	.byte	0xff
	.zero		1


	//   ....[77]....
        /*05c8*/ 	.word	0x00007680
        /*05cc*/ 	.word	0x00000000
        /*05d0*/ 	.word	0x000000d0
        /*05d4*/ 	.short	0x010a
        /*05d6*/ 	.byte	0xff
	.zero		1


	//   ....[78]....
        /*05d8*/ 	.word	0x000076e0
        /*05dc*/ 	.word	0x00000000
        /*05e0*/ 	.word	0x00000018
        /*05e4*/ 	.short	0x010a
        /*05e6*/ 	.byte	0xff
	.zero		1


	//   ....[79]....
        /*05e8*/ 	.word	0x00007740
        /*05ec*/ 	.word	0x00000000
        /*05f0*/ 	.word	0x00000018
        /*05f4*/ 	.short	0x010a
        /*05f6*/ 	.byte	0xff
	.zero		1


	//   ....[80]....
        /*05f8*/ 	.word	0x00007790
        /*05fc*/ 	.word	0x00000003
        /*0600*/ 	.word	0x00000060
        /*0604*/ 	.short	0x010a
        /*0606*/ 	.byte	0xff
	.zero		1


	//   ....[81]....
        /*0608*/ 	.word	0x000077f0
        /*060c*/ 	.word	0x00000000
        /*0610*/ 	.word	0x00000000
        /*0614*/ 	.short	0x010a
        /*0616*/ 	.byte	0xff
	.zero		1


	//   ....[82]....
        /*0618*/ 	.word	0x00007850
        /*061c*/ 	.word	0x00000000
        /*0620*/ 	.word	0x00000000
        /*0624*/ 	.short	0x010a
        /*0626*/ 	.byte	0xff
	.zero		1


	//   ....[83]....
        /*0628*/ 	.word	0x000078a0
        /*062c*/ 	.word	0x00000002
        /*0630*/ 	.word	0x000000c0
        /*0634*/ 	.short	0x010a
        /*0636*/ 	.byte	0xff
	.zero		1


	//   ....[84]....
        /*0638*/ 	.word	0x00007900
        /*063c*/ 	.word	0x00000002
        /*0640*/ 	.word	0x00000070
        /*0644*/ 	.short	0x010a
        /*0646*/ 	.byte	0xff
	.zero		1


	//   ....[85]....
        /*0648*/ 	.word	0x00007950
        /*064c*/ 	.word	0x00000002
        /*0650*/ 	.word	0x00000060
        /*0654*/ 	.short	0x010a
        /*0656*/ 	.byte	0xff
	.zero		1


	//   ....[86]....
        /*0658*/ 	.word	0x000079b0
        /*065c*/ 	.word	0x00000000
        /*0660*/ 	.word	0x00000070
        /*0664*/ 	.short	0x010a
        /*0666*/ 	.byte	0xff
	.zero		1


	//   ....[87]....
        /*0668*/ 	.word	0x00007a00
        /*066c*/ 	.word	0x00000000
        /*0670*/ 	.word	0x00000060
        /*0674*/ 	.short	0x010a
        /*0676*/ 	.byte	0xff
	.zero		1


	//   ....[88]....
        /*0678*/ 	.word	0x00007a70
        /*067c*/ 	.word	0x00000002
        /*0680*/ 	.word	0x000000a0
        /*0684*/ 	.short	0x010a
        /*0686*/ 	.byte	0xff
	.zero		1


	//   ....[89]....
        /*0688*/ 	.word	0x00007ad0
        /*068c*/ 	.word	0x00000000
        /*0690*/ 	.word	0x00000000
        /*0694*/ 	.short	0x010a
        /*0696*/ 	.byte	0xff
	.zero		1


	//   ....[90]....
        /*0698*/ 	.word	0x00007b30
        /*069c*/ 	.word	0x00000000
        /*06a0*/ 	.word	0x00000000
        /*06a4*/ 	.short	0x010a
        /*06a6*/ 	.byte	0xff
	.zero		1


	//   ....[91]....
        /*06a8*/ 	.word	0x00007b90
        /*06ac*/ 	.word	0x00000000
        /*06b0*/ 	.word	0x00000000
        /*06b4*/ 	.short	0x010a
        /*06b6*/ 	.byte	0xff
	.zero		1


	//   ....[92]....
        /*06b8*/ 	.word	0x00007bf0
        /*06bc*/ 	.word	0x00000000
        /*06c0*/ 	.word	0x00000000
        /*06c4*/ 	.short	0x010a
        /*06c6*/ 	.byte	0xff
	.zero		1


	//   ....[93]....
        /*06c8*/ 	.word	0x00007c50
        /*06cc*/ 	.word	0x00000000
        /*06d0*/ 	.word	0x00000000
        /*06d4*/ 	.short	0x010a
        /*06d6*/ 	.byte	0xff
	.zero		1


	//   ....[94]....
        /*06d8*/ 	.word	0x00007ca0
        /*06dc*/ 	.word	0x00000003
        /*06e0*/ 	.word	0x00000060
        /*06e4*/ 	.short	0x010a
        /*06e6*/ 	.byte	0xff
	.zero		1


	//   ....[95]....
        /*06e8*/ 	.word	0x00007d00
        /*06ec*/ 	.word	0x00000000
        /*06f0*/ 	.word	0x00000058
        /*06f4*/ 	.short	0x010a
        /*06f6*/ 	.byte	0xff
	.zero		1


	//   ....[96]....
        /*06f8*/ 	.word	0x00007d60
        /*06fc*/ 	.word	0x00000002
        /*0700*/ 	.word	0x00000040
        /*0704*/ 	.short	0x010a
        /*0706*/ 	.byte	0xff
	.zero		1


	//   ....[97]....
        /*0708*/ 	.word	0x00007dc0
        /*070c*/ 	.word	0x00000000
        /*0710*/ 	.word	0x00000000
        /*0714*/ 	.short	0x010a
        /*0716*/ 	.byte	0xff
	.zero		1


	//   ....[98]....
        /*0718*/ 	.word	0x00007e10
        /*071c*/ 	.word	0x00000008
        /*0720*/ 	.word	0x00000060
        /*0724*/ 	.short	0x010a
        /*0726*/ 	.byte	0xff
	.zero		1


	//   ....[99]....
        /*0728*/ 	.word	0x00007e60
        /*072c*/ 	.word	0x00000000
        /*0730*/ 	.word	0x00000030
        /*0734*/ 	.short	0x010a
        /*0736*/ 	.byte	0xff
	.zero		1


	//   ....[100]....
        /*0738*/ 	.word	0x00007eb0
        /*073c*/ 	.word	0x00000011
        /*0740*/ 	.word	0x00000080
        /*0744*/ 	.short	0x010a
        /*0746*/ 	.byte	0xff
	.zero		1


	//----- nvinfo : EIATTR_NUM_MBARRIERS
	.align		4
.L_47:
        /*0748*/ 	.byte	0x03, 0x38
        /*074a*/ 	.short	0x001c


	//----- nvinfo : EIATTR_EXIT_INSTR_OFFSETS
	.align		4
        /*074c*/ 	.byte	0x04, 0x1c
        /*074e*/ 	.short	(.L_49 - .L_48)


	//   ....[0]....
.L_48:
        /*0750*/ 	.word	0x00002cf0


	//   ....[1]....
        /*0754*/ 	.word	0x000031e0


	//   ....[2]....
        /*0758*/ 	.word	0x00003240


	//   ....[3]....
        /*075c*/ 	.word	0x00004630


	//   ....[4]....
        /*0760*/ 	.word	0x00005520


	//   ....[5]....
        /*0764*/ 	.word	0x00005560


	//   ....[6]....
        /*0768*/ 	.word	0x00007590


	//   ....[7]....
        /*076c*/ 	.word	0x00007610


	//   ....[8]....
        /*0770*/ 	.word	0x00007640


	//   ....[9]....
        /*0774*/ 	.word	0x00007670


	//----- nvinfo : EIATTR_MAX_THREADS
	.align		4
.L_49:
        /*0778*/ 	.byte	0x04, 0x05
        /*077a*/ 	.short	(.L_51 - .L_50)
.L_50:
        /*077c*/ 	.word	0x00000100
        /*0780*/ 	.word	0x00000001
        /*0784*/ 	.word	0x00000001


	//----- nvinfo : EIATTR_CRS_STACK_SIZE
	.align		4
.L_51:
        /*0788*/ 	.byte	0x04, 0x1e
        /*078a*/ 	.short	(.L_53 - .L_52)
.L_52:
        /*078c*/ 	.word	0x00000000


	//----- nvinfo : EIATTR_CBANK_PARAM_SIZE
	.align		4
.L_53:
        /*0790*/ 	.byte	0x03, 0x19
        /*0792*/ 	.short	0x0800


	//----- nvinfo : EIATTR_PARAM_CBANK
	.align		4
        /*0794*/ 	.byte	0x04, 0x0a
        /*0796*/ 	.short	(.L_55 - .L_54)
	.align		4
.L_54:
        /*0798*/ 	.word	index@(.nv.constant0._ZN7cutlass13device_kernelINS_4gemm6kernel13GemmUniversalIN4cute5tupleIJiiiiEEENS1_10collective13CollectiveMmaINS1_35MainloopSm100TmaUmmaWarpSpecializedILi3ELi2ELi4ENS5_IJNS4_1CILi2EEENSA_ILi1EEESC_EEEEENS5_IJNSA_ILi64EEENSA_ILi48EEENSA_ILi256EEEEEENS_6half_tENS5_IJlSC_lEEESJ_SK_NS4_8TiledMMAINS4_8MMA_AtomIJNS4_20SM100_MMA_F16BF16_SSISJ_SJ_fLi64ELi48ELNS4_4UMMA5MajorE0ELSP_0ELNSO_7ScaleInE0ELSQ_0EEEEEENS4_6LayoutINS5_IJSC_SC_SC_EEENS5_IJNSA_ILi0EEESV_SV_EEEEENS5_IJNS4_10UnderscoreESY_SY_EEEEENS4_13SM90_TMA_LOADENS4_14ComposedLayoutINS4_7SwizzleILi3ELi4ELi3EEENS4_18smem_ptr_flag_bitsILi16EEENST_INS5_IJNSA_ILi8EEESF_EEENS5_IJSF_SC_EEEEEEEvNS4_8identityENS4_23SM90_TMA_LOAD_MULTICASTES1B_vS1C_EENS_8epilogue10collective18CollectiveEpilogueINS1F_23Sm100TmaWarpSpecializedILi2ELi1ELi24ELb1ELb0EEEJSI_NS5_IJNST_ISF_SC_EENST_ISG_SC_EEEEESJ_SK_SJ_SK_NS1F_6fusion15FusionCallbacksIS1J_NS1N_17LinearCombinationISJ_fSJ_fLNS_15FloatRoundStyleE2EEESI_S1M_JEEENS4_5SM1004TMEM4LOAD26SM100_TMEM_LOAD_16dp256b2xES11_NS12_INS13_ILi1ELi4ELi3EEES16_NST_INS5_IJS17_NSA_ILi16EEEEEENS5_IJS1Y_SC_EEEEEEENS4_17SM75_U32x4_LDSM_NENS4_14SM90_TMA_STOREES22_NS4_17SM90_U32x4_STSM_NENS4_39AutoVectorizingCopyWithAssumedAlignmentILi128EEEEEEvvEEEEvNT_6ParamsE)
        /*079c*/ 	.short	0x0380
        /*079e*/ 	.short	0x0800


	//----- nvinfo : EIATTR_SW_WAR
	.align		4
.L_55:
        /*07a0*/ 	.byte	0x04, 0x36
        /*07a2*/ 	.short	(.L_57 - .L_56)
.L_56:
        /*07a4*/ 	.word	0x00000008
.L_57:


//--------------------- .nv.callgraph             --------------------------
	.section	.nv.callgraph,"",@"SHT_CUDA_CALLGRAPH"
	.align	4
	.sectionentsize	8
	.align		4
        /*0000*/ 	.word	0x00000000
	.align		4
        /*0004*/ 	.word	0xffffffff
	.align		4
        /*0008*/ 	.word	index@(_ZN7cutlass13device_kernelINS_4gemm6kernel13GemmUniversalIN4cute5tupleIJiiiiEEENS1_10collective13CollectiveMmaINS1_35MainloopSm100TmaUmmaWarpSpecializedILi3ELi2ELi4ENS5_IJNS4_1CILi2EEENSA_ILi1EEESC_EEEEENS5_IJNSA_ILi64EEENSA_ILi48EEENSA_ILi256EEEEEENS_6half_tENS5_IJlSC_lEEESJ_SK_NS4_8TiledMMAINS4_8MMA_AtomIJNS4_20SM100_MMA_F16BF16_SSISJ_SJ_fLi64ELi48ELNS4_4UMMA5MajorE0ELSP_0ELNSO_7ScaleInE0ELSQ_0EEEEEENS4_6LayoutINS5_IJSC_SC_SC_EEENS5_IJNSA_ILi0EEESV_SV_EEEEENS5_IJNS4_10UnderscoreESY_SY_EEEEENS4_13SM90_TMA_LOADENS4_14ComposedLayoutINS4_7SwizzleILi3ELi4ELi3EEENS4_18smem_ptr_flag_bitsILi16EEENST_INS5_IJNSA_ILi8EEESF_EEENS5_IJSF_SC_EEEEEEEvNS4_8identityENS4_23SM90_TMA_LOAD_MULTICASTES1B_vS1C_EENS_8epilogue10collective18CollectiveEpilogueINS1F_23Sm100TmaWarpSpecializedILi2ELi1ELi24ELb1ELb0EEEJSI_NS5_IJNST_ISF_SC_EENST_ISG_SC_EEEEESJ_SK_SJ_SK_NS1F_6fusion15FusionCallbacksIS1J_NS1N_17LinearCombinationISJ_fSJ_fLNS_15FloatRoundStyleE2EEESI_S1M_JEEENS4_5SM1004TMEM4LOAD26SM100_TMEM_LOAD_16dp256b2xES11_NS12_INS13_ILi1ELi4ELi3EEES16_NST_INS5_IJS17_NSA_ILi16EEEEEENS5_IJS1Y_SC_EEEEEEENS4_17SM75_U32x4_LDSM_NENS4_14SM90_TMA_STOREES22_NS4_17SM90_U32x4_STSM_NENS4_39AutoVectorizingCopyWithAssumedAlignmentILi128EEEEEEvvEEEEvNT_6ParamsE)
	.align		4
        /*000c*/ 	.word	index@(__assertfail)
	.align		4
        /*0010*/ 	.word	0x00000000
	.align		4
        /*0014*/ 	.word	0xfffffffe
	.align		4
        /*0018*/ 	.word	0x00000000
	.align		4
        /*001c*/ 	.word	0xfffffffd
	.align		4
        /*0020*/ 	.word	0x00000000
	.align		4
        /*0024*/ 	.word	0xfffffffc


//--------------------- .nv.constant4             --------------------------
	.section	.nv.constant4,"a",@progbits
	.align	8
	.align		8
.nv.constant4:
        /*0000*/ 	.dword	__assertfail
	.align		8
        /*0008*/ 	.dword	__unnamed_1
	.align		8
        /*0010*/ 	.dword	__unnamed_2
	.align		8
        /*0018*/ 	.dword	_ZN39_INTERNAL_ef5146f6_4_k_cu_e2d0da69_51994cuda3std3__45__cpo5beginE
	.align		8
        /*0020*/ 	.dword	_ZN39_INTERNAL_ef5146f6_4_k_cu_e2d0da69_51994cuda3std3__45__cpo3endE
	.align		8
        /*0028*/ 	.dword	_ZN39_INTERNAL_ef5146f6_4_k_cu_e2d0da69_51994cuda3std3__45__cpo6cbeginE
	.align		8
        /*0030*/ 	.dword	_ZN39_INTERNAL_ef5146f6_4_k_cu_e2d0da69_51994cuda3std3__45__cpo4cendE
	.align		8
        /*0038*/ 	.dword	_ZN39_INTERNAL_ef5146f6_4_k_cu_e2d0da69_51994cuda3std3__441_GLOBAL__N__ef5146f6_4_k_cu_e2d0da69_51996ignoreE
	.align		8
        /*0040*/ 	.dword	_ZN39_INTERNAL_ef5146f6_4_k_cu_e2d0da69_51994cuda3std3__419piecewise_constructE
	.align		8
        /*0048*/ 	.dword	_ZN39_INTERNAL_ef5146f6_4_k_cu_e2d0da69_51994cuda3std3__48in_placeE
	.align		8
        /*0050*/ 	.dword	_ZN39_INTERNAL_ef5146f6_4_k_cu_e2d0da69_51994cuda3std6ranges3__45__cpo4swapE
	.align		8
        /*0058*/ 	.dword	_ZN39_INTERNAL_ef5146f6_4_k_cu_e2d0da69_51994cuda3std6ranges3__45__cpo9iter_moveE
	.align		8
        /*0060*/ 	.dword	_ZN39_INTERNAL_ef5146f6_4_k_cu_e2d0da69_51994cute7productE
	.align		8
        /*0068*/ 	.dword	_ZN39_INTERNAL_ef5146f6_4_k_cu_e2d0da69_51994cute1_E
	.align		8
        /*0070*/ 	.dword	$str$25
	.align		8
        /*0078*/ 	.dword	$str$26
	.align		8
        /*0080*/ 	.dword	$str$27
	.align		8
        /*0088*/ 	.dword	$str$28


//--------------------- .text._ZN7cutlass13device_kernelINS_4gemm6kernel13GemmUniversalIN4cute5tupleIJiiiiEEENS1_10collective13CollectiveMmaINS1_35MainloopSm100TmaUmmaWarpSpecializedILi3ELi2ELi4ENS5_IJNS4_1CILi2EEENSA_ILi1EEESC_EEEEENS5_IJNSA_ILi64EEENSA_ILi48EEENSA_ILi256EEEEEENS_6half_tENS5_IJlSC_lEEESJ_SK_NS4_8TiledMMAINS4_8MMA_AtomIJNS4_20SM100_MMA_F16BF16_SSISJ_SJ_fLi64ELi48ELNS4_4UMMA5MajorE0ELSP_0ELNSO_7ScaleInE0ELSQ_0EEEEEENS4_6LayoutINS5_IJSC_SC_SC_EEENS5_IJNSA_ILi0EEESV_SV_EEEEENS5_IJNS4_10UnderscoreESY_SY_EEEEENS4_13SM90_TMA_LOADENS4_14ComposedLayoutINS4_7SwizzleILi3ELi4ELi3EEENS4_18smem_ptr_flag_bitsILi16EEENST_INS5_IJNSA_ILi8EEESF_EEENS5_IJSF_SC_EEEEEEEvNS4_8identityENS4_23SM90_TMA_LOAD_MULTICASTES1B_vS1C_EENS_8epilogue10collective18CollectiveEpilogueINS1F_23Sm100TmaWarpSpecializedILi2ELi1ELi24ELb1ELb0EEEJSI_NS5_IJNST_ISF_SC_EENST_ISG_SC_EEEEESJ_SK_SJ_SK_NS1F_6fusion15FusionCallbacksIS1J_NS1N_17LinearCombinationISJ_fSJ_fLNS_15FloatRoundStyleE2EEESI_S1M_JEEENS4_5SM1004TMEM4LOAD26SM100_TMEM_LOAD_16dp256b2xES11_NS12_INS13_ILi1ELi4ELi3EEES16_NST_INS5_IJS17_NSA_ILi16EEEEEENS5_IJS1Y_SC_EEEEEEENS4_17SM75_U32x4_LDSM_NENS4_14SM90_TMA_STOREES22_NS4_17SM90_U32x4_STSM_NENS4_39AutoVectorizingCopyWithAssumedAlignmentILi128EEEEEEvvEEEEvNT_6ParamsE --------------------------
	.section	.text._ZN7cutlass13device_kernelINS_4gemm6kernel13GemmUniversalIN4cute5tupleIJiiiiEEENS1_10collective13CollectiveMmaINS1_35MainloopSm100TmaUmmaWarpSpecializedILi3ELi2ELi4ENS5_IJNS4_1CILi2EEENSA_ILi1EEESC_EEEEENS5_IJNSA_ILi64EEENSA_ILi48EEENSA_ILi256EEEEEENS_6half_tENS5_IJlSC_lEEESJ_SK_NS4_8TiledMMAINS4_8MMA_AtomIJNS4_20SM100_MMA_F16BF16_SSISJ_SJ_fLi64ELi48ELNS4_4UMMA5MajorE0ELSP_0ELNSO_7ScaleInE0ELSQ_0EEEEEENS4_6LayoutINS5_IJSC_SC_SC_EEENS5_IJNSA_ILi0EEESV_SV_EEEEENS5_IJNS4_10UnderscoreESY_SY_EEEEENS4_13SM90_TMA_LOADENS4_14ComposedLayoutINS4_7SwizzleILi3ELi4ELi3EEENS4_18smem_ptr_flag_bitsILi16EEENST_INS5_IJNSA_ILi8EEESF_EEENS5_IJSF_SC_EEEEEEEvNS4_8identityENS4_23SM90_TMA_LOAD_MULTICASTES1B_vS1C_EENS_8epilogue10collective18CollectiveEpilogueINS1F_23Sm100TmaWarpSpecializedILi2ELi1ELi24ELb1ELb0EEEJSI_NS5_IJNST_ISF_SC_EENST_ISG_SC_EEEEESJ_SK_SJ_SK_NS1F_6fusion15FusionCallbacksIS1J_NS1N_17LinearCombinationISJ_fSJ_fLNS_15FloatRoundStyleE2EEESI_S1M_JEEENS4_5SM1004TMEM4LOAD26SM100_TMEM_LOAD_16dp256b2xES11_NS12_INS13_ILi1ELi4ELi3EEES16_NST_INS5_IJS17_NSA_ILi16EEEEEENS5_IJS1Y_SC_EEEEEEENS4_17SM75_U32x4_LDSM_NENS4_14SM90_TMA_STOREES22_NS4_17SM90_U32x4_STSM_NENS4_39AutoVectorizingCopyWithAssumedAlignmentILi128EEEEEEvvEEEEvNT_6ParamsE,"ax",@progbits
	.align	128
.text._ZN7cutlass13device_kernelINS_4gemm6kernel13GemmUniversalIN4cute5tupleIJiiiiEEENS1_10collective13CollectiveMmaINS1_35MainloopSm100TmaUmmaWarpSpecializedILi3ELi2ELi4ENS5_IJNS4_1CILi2EEENSA_ILi1EEESC_EEEEENS5_IJNSA_ILi64EEENSA_ILi48EEENSA_ILi256EEEEEENS_6half_tENS5_IJlSC_lEEESJ_SK_NS4_8TiledMMAINS4_8MMA_AtomIJNS4_20SM100_MMA_F16BF16_SSISJ_SJ_fLi64ELi48ELNS4_4UMMA5MajorE0ELSP_0ELNSO_7ScaleInE0ELSQ_0EEEEEENS4_6LayoutINS5_IJSC_SC_SC_EEENS5_IJNSA_ILi0EEESV_SV_EEEEENS5_IJNS4_10UnderscoreESY_SY_EEEEENS4_13SM90_TMA_LOADENS4_14ComposedLayoutINS4_7SwizzleILi3ELi4ELi3EEENS4_18smem_ptr_flag_bitsILi16EEENST_INS5_IJNSA_ILi8EEESF_EEENS5_IJSF_SC_EEEEEEEvNS4_8identityENS4_23SM90_TMA_LOAD_MULTICASTES1B_vS1C_EENS_8epilogue10collective18CollectiveEpilogueINS1F_23Sm100TmaWarpSpecializedILi2ELi1ELi24ELb1ELb0EEEJSI_NS5_IJNST_ISF_SC_EENST_ISG_SC_EEEEESJ_SK_SJ_SK_NS1F_6fusion15FusionCallbacksIS1J_NS1N_17LinearCombinationISJ_fSJ_fLNS_15FloatRoundStyleE2EEESI_S1M_JEEENS4_5SM1004TMEM4LOAD26SM100_TMEM_LOAD_16dp256b2xES11_NS12_INS13_ILi1ELi4ELi3EEES16_NST_INS5_IJS17_NSA_ILi16EEEEEENS5_IJS1Y_SC_EEEEEEENS4_17SM75_U32x4_LDSM_NENS4_14SM90_TMA_STOREES22_NS4_17SM90_U32x4_STSM_NENS4_39AutoVectorizingCopyWithAssumedAlignmentILi128EEEEEEvvEEEEvNT_6ParamsE:
        .type           _ZN7cutlass13device_kernelINS_4gemm6kernel13GemmUniversalIN4cute5tupleIJiiiiEEENS1_10collective13CollectiveMmaINS1_35MainloopSm100TmaUmmaWarpSpecializedILi3ELi2ELi4ENS5_IJNS4_1CILi2EEENSA_ILi1EEESC_EEEEENS5_IJNSA_ILi64EEENSA_ILi48EEENSA_ILi256EEEEEENS_6half_tENS5_IJlSC_lEEESJ_SK_NS4_8TiledMMAINS4_8MMA_AtomIJNS4_20SM100_MMA_F16BF16_SSISJ_SJ_fLi64ELi48ELNS4_4UMMA5MajorE0ELSP_0ELNSO_7ScaleInE0ELSQ_0EEEEEENS4_6LayoutINS5_IJSC_SC_SC_EEENS5_IJNSA_ILi0EEESV_SV_EEEEENS5_IJNS4_10UnderscoreESY_SY_EEEEENS4_13SM90_TMA_LOADENS4_14ComposedLayoutINS4_7SwizzleILi3ELi4ELi3EEENS4_18smem_ptr_flag_bitsILi16EEENST_INS5_IJNSA_ILi8EEESF_EEENS5_IJSF_SC_EEEEEEEvNS4_8identityENS4_23SM90_TMA_LOAD_MULTICASTES1B_vS1C_EENS_8epilogue10collective18CollectiveEpilogueINS1F_23Sm100TmaWarpSpecializedILi2ELi1ELi24ELb1ELb0EEEJSI_NS5_IJNST_ISF_SC_EENST_ISG_SC_EEEEESJ_SK_SJ_SK_NS1F_6fusion15FusionCallbacksIS1J_NS1N_17LinearCombinationISJ_fSJ_fLNS_15FloatRoundStyleE2EEESI_S1M_JEEENS4_5SM1004TMEM4LOAD26SM100_TMEM_LOAD_16dp256b2xES11_NS12_INS13_ILi1ELi4ELi3EEES16_NST_INS5_IJS17_NSA_ILi16EEEEEENS5_IJS1Y_SC_EEEEEEENS4_17SM75_U32x4_LDSM_NENS4_14SM90_TMA_STOREES22_NS4_17SM90_U32x4_STSM_NENS4_39AutoVectorizingCopyWithAssumedAlignmentILi128EEEEEEvvEEEEvNT_6ParamsE,@function
        .size           _ZN7cutlass13device_kernelINS_4gemm6kernel13GemmUniversalIN4cute5tupleIJiiiiEEENS1_10collective13CollectiveMmaINS1_35MainloopSm100TmaUmmaWarpSpecializedILi3ELi2ELi4ENS5_IJNS4_1CILi2EEENSA_ILi1EEESC_EEEEENS5_IJNSA_ILi64EEENSA_ILi48EEENSA_ILi256EEEEEENS_6half_tENS5_IJlSC_lEEESJ_SK_NS4_8TiledMMAINS4_8MMA_AtomIJNS4_20SM100_MMA_F16BF16_SSISJ_SJ_fLi64ELi48ELNS4_4UMMA5MajorE0ELSP_0ELNSO_7ScaleInE0ELSQ_0EEEEEENS4_6LayoutINS5_IJSC_SC_SC_EEENS5_IJNSA_ILi0EEESV_SV_EEEEENS5_IJNS4_10UnderscoreESY_SY_EEEEENS4_13SM90_TMA_LOADENS4_14ComposedLayoutINS4_7SwizzleILi3ELi4ELi3EEENS4_18smem_ptr_flag_bitsILi16EEENST_INS5_IJNSA_ILi8EEESF_EEENS5_IJSF_SC_EEEEEEEvNS4_8identityENS4_23SM90_TMA_LOAD_MULTICASTES1B_vS1C_EENS_8epilogue10collective18CollectiveEpilogueINS1F_23Sm100TmaWarpSpecializedILi2ELi1ELi24ELb1ELb0EEEJSI_NS5_IJNST_ISF_SC_EENST_ISG_SC_EEEEESJ_SK_SJ_SK_NS1F_6fusion15FusionCallbacksIS1J_NS1N_17LinearCombinationISJ_fSJ_fLNS_15FloatRoundStyleE2EEESI_S1M_JEEENS4_5SM1004TMEM4LOAD26SM100_TMEM_LOAD_16dp256b2xES11_NS12_INS13_ILi1ELi4ELi3EEES16_NST_INS5_IJS17_NSA_ILi16EEEEEENS5_IJS1Y_SC_EEEEEEENS4_17SM75_U32x4_LDSM_NENS4_14SM90_TMA_STOREES22_NS4_17SM90_U32x4_STSM_NENS4_39AutoVectorizingCopyWithAssumedAlignmentILi128EEEEEEvvEEEEvNT_6ParamsE,(.L_x_147 - _ZN7cutlass13device_kernelINS_4gemm6kernel13GemmUniversalIN4cute5tupleIJiiiiEEENS1_10collective13CollectiveMmaINS1_35MainloopSm100TmaUmmaWarpSpecializedILi3ELi2ELi4ENS5_IJNS4_1CILi2EEENSA_ILi1EEESC_EEEEENS5_IJNSA_ILi64EEENSA_ILi48EEENSA_ILi256EEEEEENS_6half_tENS5_IJlSC_lEEESJ_SK_NS4_8TiledMMAINS4_8MMA_AtomIJNS4_20SM100_MMA_F16BF16_SSISJ_SJ_fLi64ELi48ELNS4_4UMMA5MajorE0ELSP_0ELNSO_7ScaleInE0ELSQ_0EEEEEENS4_6LayoutINS5_IJSC_SC_SC_EEENS5_IJNSA_ILi0EEESV_SV_EEEEENS5_IJNS4_10UnderscoreESY_SY_EEEEENS4_13SM90_TMA_LOADENS4_14ComposedLayoutINS4_7SwizzleILi3ELi4ELi3EEENS4_18smem_ptr_flag_bitsILi16EEENST_INS5_IJNSA_ILi8EEESF_EEENS5_IJSF_SC_EEEEEEEvNS4_8identityENS4_23SM90_TMA_LOAD_MULTICASTES1B_vS1C_EENS_8epilogue10collective18CollectiveEpilogueINS1F_23Sm100TmaWarpSpecializedILi2ELi1ELi24ELb1ELb0EEEJSI_NS5_IJNST_ISF_SC_EENST_ISG_SC_EEEEESJ_SK_SJ_SK_NS1F_6fusion15FusionCallbacksIS1J_NS1N_17LinearCombinationISJ_fSJ_fLNS_15FloatRoundStyleE2EEESI_S1M_JEEENS4_5SM1004TMEM4LOAD26SM100_TMEM_LOAD_16dp256b2xES11_NS12_INS13_ILi1ELi4ELi3EEES16_NST_INS5_IJS17_NSA_ILi16EEEEEENS5_IJS1Y_SC_EEEEEEENS4_17SM75_U32x4_LDSM_NENS4_14SM90_TMA_STOREES22_NS4_17SM90_U32x4_STSM_NENS4_39AutoVectorizingCopyWithAssumedAlignmentILi128EEEEEEvvEEEEvNT_6ParamsE)
        .other          _ZN7cutlass13device_kernelINS_4gemm6kernel13GemmUniversalIN4cute5tupleIJiiiiEEENS1_10collective13CollectiveMmaINS1_35MainloopSm100TmaUmmaWarpSpecializedILi3ELi2ELi4ENS5_IJNS4_1CILi2EEENSA_ILi1EEESC_EEEEENS5_IJNSA_ILi64EEENSA_ILi48EEENSA_ILi256EEEEEENS_6half_tENS5_IJlSC_lEEESJ_SK_NS4_8TiledMMAINS4_8MMA_AtomIJNS4_20SM100_MMA_F16BF16_SSISJ_SJ_fLi64ELi48ELNS4_4UMMA5MajorE0ELSP_0ELNSO_7ScaleInE0ELSQ_0EEEEEENS4_6LayoutINS5_IJSC_SC_SC_EEENS5_IJNSA_ILi0EEESV_SV_EEEEENS5_IJNS4_10UnderscoreESY_SY_EEEEENS4_13SM90_TMA_LOADENS4_14ComposedLayoutINS4_7SwizzleILi3ELi4ELi3EEENS4_18smem_ptr_flag_bitsILi16EEENST_INS5_IJNSA_ILi8EEESF_EEENS5_IJSF_SC_EEEEEEEvNS4_8identityENS4_23SM90_TMA_LOAD_MULTICASTES1B_vS1C_EENS_8epilogue10collective18CollectiveEpilogueINS1F_23Sm100TmaWarpSpecializedILi2ELi1ELi24ELb1ELb0EEEJSI_NS5_IJNST_ISF_SC_EENST_ISG_SC_EEEEESJ_SK_SJ_SK_NS1F_6fusion15FusionCallbacksIS1J_NS1N_17LinearCombinationISJ_fSJ_fLNS_15FloatRoundStyleE2EEESI_S1M_JEEENS4_5SM1004TMEM4LOAD26SM100_TMEM_LOAD_16dp256b2xES11_NS12_INS13_ILi1ELi4ELi3EEES16_NST_INS5_IJS17_NSA_ILi16EEEEEENS5_IJS1Y_SC_EEEEEEENS4_17SM75_U32x4_LDSM_NENS4_14SM90_TMA_STOREES22_NS4_17SM90_U32x4_STSM_NENS4_39AutoVectorizingCopyWithAssumedAlignmentILi128EEEEEEvvEEEEvNT_6ParamsE,@"STO_CUDA_ENTRY STV_DEFAULT"
_ZN7cutlass13device_kernelINS_4gemm6kernel13GemmUniversalIN4cute5tupleIJiiiiEEENS1_10collective13CollectiveMmaINS1_35MainloopSm100TmaUmmaWarpSpecializedILi3ELi2ELi4ENS5_IJNS4_1CILi2EEENSA_ILi1EEESC_EEEEENS5_IJNSA_ILi64EEENSA_ILi48EEENSA_ILi256EEEEEENS_6half_tENS5_IJlSC_lEEESJ_SK_NS4_8TiledMMAINS4_8MMA_AtomIJNS4_20SM100_MMA_F16BF16_SSISJ_SJ_fLi64ELi48ELNS4_4UMMA5MajorE0ELSP_0ELNSO_7ScaleInE0ELSQ_0EEEEEENS4_6LayoutINS5_IJSC_SC_SC_EEENS5_IJNSA_ILi0EEESV_SV_EEEEENS5_IJNS4_10UnderscoreESY_SY_EEEEENS4_13SM90_TMA_LOADENS4_14ComposedLayoutINS4_7SwizzleILi3ELi4ELi3EEENS4_18smem_ptr_flag_bitsILi16EEENST_INS5_IJNSA_ILi8EEESF_EEENS5_IJSF_SC_EEEEEEEvNS4_8identityENS4_23SM90_TMA_LOAD_MULTICASTES1B_vS1C_EENS_8epilogue10collective18CollectiveEpilogueINS1F_23Sm100TmaWarpSpecializedILi2ELi1ELi24ELb1ELb0EEEJSI_NS5_IJNST_ISF_SC_EENST_ISG_SC_EEEEESJ_SK_SJ_SK_NS1F_6fusion15FusionCallbacksIS1J_NS1N_17LinearCombinationISJ_fSJ_fLNS_15FloatRoundStyleE2EEESI_S1M_JEEENS4_5SM1004TMEM4LOAD26SM100_TMEM_LOAD_16dp256b2xES11_NS12_INS13_ILi1ELi4ELi3EEES16_NST_INS5_IJS17_NSA_ILi16EEEEEENS5_IJS1Y_SC_EEEEEEENS4_17SM75_U32x4_LDSM_NENS4_14SM90_TMA_STOREES22_NS4_17SM90_U32x4_STSM_NENS4_39AutoVectorizingCopyWithAssumedAlignmentILi128EEEEEEvvEEEEvNT_6ParamsE:
[----:B------:R-:W1:Y:S01]  /*0000*/  LDC R1, c[0x0][0x37c] ;  /* 0x0000df00ff017b82 */ /* 0x000e620000000800 */
[----:B------:R-:W2:Y:S01]  /*0010*/  S2R R74, SR_TID.X ;  /* 0x00000000004a7919 */ /* 0x000ea20000002100 */
[----:B------:R-:W3:Y:S01]  /*0020*/  LDCU.64 UR8, c[0x0][0x890] ;  /* 0x00011200ff0877ac */ /* 0x000ee20008000a00 */
[----:B------:R-:W-:Y:S02]  /*0030*/  PRMT R65, RZ, 0x7610, R65 ;  /* 0x00007610ff417816 */ /* 0x000fe40000000041 */
[----:B------:R-:W-:Y:S01]  /*0040*/  ELECT P4, URZ, PT ;  /* 0x0000000000ff782f */ /* 0x000fe20003880000 */
[----:B---3--:R-:W-:-:S04]  /*0050*/  UISETP.NE.U32.AND UP0, UPT, UR8, URZ, UPT ;  /* 0x000000ff0800728c */ /* 0x008fc8000bf05070 */
[----:B------:R-:W-:Y:S01]  /*0060*/  UISETP.NE.AND.EX UP0, UPT, UR9, URZ, UPT, UP0 ;  /* 0x000000ff0900728c */ /* 0x000fe2000bf05300 */
[----:B--2---:R-:W-:-:S05]  /*0070*/  SHF.R.U32.HI R66, RZ, 0x5, R74 ;  /* 0x00000005ff427819 */ /* 0x004fca000001164a */
[----:B------:R-:W2:Y:S02]  /*0080*/  SHFL.IDX PT, R0, R66, RZ, 0x1f ;  /* 0x00001fff42007589 */ /* 0x000ea400000e0000 */
[----:B--2---:R-:W-:Y:S01]  /*0090*/  R2UR UR18, R0 ;  /* 0x00000000001272ca */ /* 0x004fe200000e0000 */
[----:B-1----:R-:W-:-:S14]  /*00a0*/  BRA.U UP0, `(.L_x_0) ;  /* 0x0000000100307547 */ /* 0x002fdc000b800000 */
[----:B------:R-:W1:Y:S02]  /*00b0*/  LDCU.64 UR4, c[0x0][0x888] ;  /* 0x00011100ff0477ac */ /* 0x000e640008000a00 */
[----:B-1----:R-:W-:-:S04]  /*00c0*/  UISETP.NE.U32.AND UP0, UPT, UR4, URZ, UPT ;  /* 0x000000ff0400728c */ /* 0x002fc8000bf05070 */
[----:B------:R-:W-:-:S09]  /*00d0*/  UISETP.NE.AND.EX UP0, UPT, UR5, URZ, UPT, UP0 ;  /* 0x000000ff0500728c */ /* 0x000fd2000bf05300 */
[----:B------:R-:W-:Y:S05]  /*00e0*/  BRA.U !UP0, `(.L_x_1) ;  /* 0x0000000108147547 */ /* 0x000fea000b800000 */
[----:B------:R-:W1:Y:S01]  /*00f0*/  LDC.64 R42, c[0x0][0x888] ;  /* 0x00022200ff2a7b82 */ /* 0x000e620000000a00 */
[----:B------:R-:W1:Y:S02]  /*0100*/  LDCU.64 UR4, c[0x0][0x358] ;  /* 0x00006b00ff0477ac */ /* 0x000e640008000a00 */
[----:B-1----:R1:W5:Y:S01]  /*0110*/  LDG.E R42, desc[UR4][R42.64] ;  /* 0x000000042a2a7981 */ /* 0x002362000c1e1900 */
[----:B------:R-:W-:Y:S01]  /*0120*/  HFMA2 R65, -RZ, RZ, 0, 5.9604644775390625e-08 ;  /* 0x00000001ff417431 */ /* 0x000fe200000001ff */
[----:B------:R-:W-:Y:S05]  /*0130*/  BRA `(.L_x_0) ;  /* 0x00000000000c7947 */ /* 0x000fea0003800000 */
.L_x_1:
[----:B------:R-:W1:Y:S01]  /*0140*/  LDCU UR4, c[0x0][0x880] ;  /* 0x00011000ff0477ac */ /* 0x000e620008000800 */
[----:B------:R-:W-:Y:S01]  /*0150*/  HFMA2 R65, -RZ, RZ, 0, 5.9604644775390625e-08 ;  /* 0x00000001ff417431 */ /* 0x000fe200000001ff */
[----:B-1----:R-:W-:-:S07]  /*0160*/  MOV R42, UR4 ;  /* 0x00000004002a7c02 */ /* 0x002fce0008000f00 */
.L_x_0:
[----:B------:R-:W2:Y:S02]  /*0170*/  LDCU.64 UR4, c[0x0][0x8b0] ;  /* 0x00011600ff0477ac */ /* 0x000ea40008000a00 */
[----:B--2---:R-:W-:-:S04]  /*0180*/  UISETP.NE.U32.AND UP0, UPT, UR4, URZ, UPT ;  /* 0x000000ff0400728c */ /* 0x004fc8000bf05070 */
[----:B------:R-:W-:-:S09]  /*0190*/  UISETP.NE.AND.EX UP0, UPT, UR5, URZ, UPT, UP0 ;  /* 0x000000ff0500728c */ /* 0x000fd2000bf05300 */
[----:B------:R-:W-:Y:S05]  /*01a0*/  BRA.U UP0, `(.L_x_2) ;  /* 0x0000000100287547 */ /* 0x000fea000b800000 */
[----:B------:R-:W2:Y:S02]  /*01b0*/  LDCU.64 UR4, c[0x0][0x8a8] ;  /* 0x00011500ff0477ac */ /* 0x000ea40008000a00 */
[----:B--2---:R-:W-:-:S04]  /*01c0*/  UISETP.NE.U32.AND UP0, UPT, UR4, URZ, UPT ;  /* 0x000000ff0400728c */ /* 0x004fc8000bf05070 */
[----:B------:R-:W-:-:S09]  /*01d0*/  UISETP.NE.AND.EX UP0, UPT, UR5, URZ, UPT, UP0 ;  /* 0x000000ff0500728c */ /* 0x000fd2000bf05300 */
[----:B------:R-:W-:Y:S05]  /*01e0*/  BRA.U !UP0, `(.L_x_3) ;  /* 0x0000000108107547 */ /* 0x000fea000b800000 */
[----:B------:R-:W2:Y:S01]  /*01f0*/  LDC.64 R2, c[0x0][0x8a8] ;  /* 0x00022a00ff027b82 */ /* 0x000ea20000000a00 */
[----:B------:R-:W2:Y:S02]  /*0200*/  LDCU.64 UR4, c[0x0][0x358] ;  /* 0x00006b00ff0477ac */ /* 0x000ea40008000a00 */
[----:B--2---:R2:W5:Y:S01]  /*0210*/  LDG.E R41, desc[UR4][R2.64] ;  /* 0x0000000402297981 */ /* 0x004562000c1e1900 */
[----:B------:R-:W-:Y:S05]  /*0220*/  BRA `(.L_x_2) ;  /* 0x0000000000087947 */ /* 0x000fea0003800000 */
.L_x_3:
[----:B------:R-:W2:Y:S02]  /*0230*/  LDCU UR4, c[0x0][0x8a0] ;  /* 0x00011400ff0477ac */ /* 0x000ea40008000800 */
[----:B--2---:R-:W-:Y:S02]  /*0240*/  MOV R41, UR4 ;  /* 0x0000000400297c02 */ /* 0x004fe40008000f00 */
.L_x_2:
[----:B------:R-:W-:Y:S01]  /*0250*/  IMAD.U32 R0, RZ, RZ, UR18 ;  /* 0x00000012ff007e24 */ /* 0x000fe2000f8e00ff */
[----:B------:R-:W-:Y:S04]  /*0260*/  BSSY.RECONVERGENT B0, `(.L_x_4) ;  /* 0x000000c000007945 */ /* 0x000fe80003800200 */
[C---:B------:R-:W-:Y:S02]  /*0270*/  ISETP.NE.OR P1, PT, R0.reuse, 0x1, !P4 ;  /* 0x000000010000780c */ /* 0x040fe40006725670 */
[----:B------:R-:W-:-:S11]  /*0280*/  ISETP.NE.OR P0, PT, R0, 0x3, !P4 ;  /* 0x000000030000780c */ /* 0x000fd60006705670 */
[----:B------:R-:W-:Y:S05]  /*0290*/  @P1 BRA `(.L_x_5) ;  /* 0x0000000000201947 */ /* 0x000fea0003800000 */
[----:B------:R-:W3:Y:S02]  /*02a0*/  LDCU.64 UR4, c[0x0][0x348] ;  /* 0x00006900ff0477ac */ /* 0x000ee40008000a00 */
[----:B---3--:R-:W-:Y:S02]  /*02b0*/  UIADD3 UR6, UP1, UPT, UR4, 0x80, URZ ;  /* 0x0000008004067890 */ /* 0x008fe4000ff3e0ff */
[----:B------:R-:W-:Y:S02]  /*02c0*/  UIADD3 UR4, UP0, UPT, UR4, 0x180, URZ ;  /* 0x0000018004047890 */ /* 0x000fe4000ff1e0ff */
[----:B------:R-:W-:Y:S02]  /*02d0*/  UIADD3.X UR7, UPT, UPT, URZ, UR5, URZ, UP1, !UPT ;  /* 0x00000005ff077290 */ /* 0x000fe40008ffe4ff */
[----:B------:R-:W-:-:S07]  /*02e0*/  UIADD3.X UR5, UPT, UPT, URZ, UR5, URZ, UP0, !UPT ;  /* 0x00000005ff057290 */ /* 0x000fce00087fe4ff */
[----:B------:R3:W-:Y:S02]  /*02f0*/  UTMACCTL.PF [UR6] ;  /* 0x00000000060079b9 */ /* 0x0007e40008040000 */
[----:B------:R3:W-:Y:S02]  /*0300*/  UTMACCTL.PF [UR4] ;  /* 0x00000000040079b9 */ /* 0x0007e40008040000 */
[----:B---3--:R-:W-:Y:S01]  /*0310*/  NOP ;  /* 0x0000000000007918 */ /* 0x008fe20000000000 */
.L_x_5:
[----:B------:R-:W-:Y:S05]  /*0320*/  BSYNC.RECONVERGENT B0 ;  /* 0x0000000000007941 */ /* 0x000fea0003800200 */
.L_x_4:
[----:B------:R-:W-:Y:S04]  /*0330*/  BSSY.RECONVERGENT B0, `(.L_x_6) ;  /* 0x000000a000007945 */ /* 0x000fe80003800200 */
        /* <DEDUP_REMOVED lines=9> */
.L_x_7:
[----:B------:R-:W-:Y:S05]  /*03d0*/  BSYNC.RECONVERGENT B0 ;  /* 0x0000000000007941 */ /* 0x000fea0003800200 */
.L_x_6:
[----:B------:R-:W3:Y:S01]  /*03e0*/  LDCU.64 UR4, c[0x0][0x888] ;  /* 0x00011100ff0477ac */ /* 0x000ee20008000a00 */
[----:B------:R-:W-:Y:S02]  /*03f0*/  UISETP.EQ.U32.AND UP2, UPT, UR8, URZ, UPT ;  /* 0x000000ff0800728c */ /* 0x000fe4000bf42070 */
[----:B------:R-:W-:Y:S02]  /*0400*/  UPLOP3.LUT UP3, UPT, UPT, UPT, UPT, 0x80, 0x8 ;  /* 0x000000000008789c */ /* 0x000fe40003f6f070 */
[----:B---3--:R-:W-:-:S04]  /*0410*/  UISETP.NE.U32.AND UP0, UPT, UR4, URZ, UPT ;  /* 0x000000ff0400728c */ /* 0x008fc8000bf05070 */
[----:B------:R-:W-:-:S04]  /*0420*/  UISETP.NE.AND.EX UP1, UPT, UR5, URZ, UPT, UP0 ;  /* 0x000000ff0500728c */ /* 0x000fc8000bf25300 */
[----:B------:R-:W-:-:S04]  /*0430*/  UISETP.EQ.OR.EX UP4, UPT, UR9, URZ, !UP1, UP2 ;  /* 0x000000ff0900728c */ /* 0x000fc8000cf82720 */
[----:B------:R-:W-:-:S05]  /*0440*/  UP2UR UR61, UPR, URZ, 0x10 ;  /* 0x00000010ff3d7883 */ /* 0x000fca0008000000 */
[----:B------:R-:W-:Y:S07]  /*0450*/  BRA.U !UP4, `(.L_x_8) ;  /* 0x000000010c207547 */ /* 0x000fee000b800000 */
[----:B------:R-:W-:Y:S01]  /*0460*/  UISETP.NE.U32.AND UP2, UPT, UR8, URZ, UPT ;  /* 0x000000ff0800728c */ /* 0x000fe2000bf45070 */
[----:B-----5:R-:W-:Y:S01]  /*0470*/  FSETP.NEU.AND P0, PT, R42, RZ, PT ;  /* 0x000000ff2a00720b */ /* 0x020fe20003f0d000 */
[----:B------:R-:W-:Y:S02]  /*0480*/  USEL UR4, URZ, 0xffffffff, UP1 ;  /* 0xffffffffff047887 */ /* 0x000fe40008800000 */
[----:B------:R-:W-:-:S10]  /*0490*/  UISETP.NE.AND.EX UP2, UPT, UR9, URZ, UPT, UP2 ;  /* 0x000000ff0900728c */ /* 0x000fd4000bf45320 */
[----:B------:R-:W-:Y:S01]  /*04a0*/  VOTEU.ANY UP0, P0 ;  /* 0x0000000000ff7886 */ /* 0x000fe20000000100 */
[----:B------:R-:W-:-:S04]  /*04b0*/  @!UP2 USEL UR4, URZ, 0xffffffff, UP0 ;  /* 0xffffffffff04a887 */ /* 0x000fc80008000000 */
[----:B------:R-:W-:-:S04]  /*04c0*/  ULOP3.LUT UR4, UR4, 0x1, URZ, 0xc0, !UPT ;  /* 0x0000000104047892 */ /* 0x000fc8000f8ec0ff */
[----:B------:R-:W-:-:S11]  /*04d0*/  UISETP.NE.U32.AND UP3, UPT, UR4, 0x1, UPT ;  /* 0x000000010400788c */ /* 0x000fd6000bf65070 */
.L_x_8:
[----:B--2---:R-:W2:Y:S01]  /*04e0*/  SHFL.IDX PT, R2, R66, RZ, 0x1f ;  /* 0x00001fff42027589 */ /* 0x004ea200000e0000 */
[----:B------:R-:W-:Y:S01]  /*04f0*/  UISETP.NE.AND UP5, UPT, UR18, 0x2, UPT ;  /* 0x000000021200788c */ /* 0x000fe2000bfa5270 */
[----:B--2---:R-:W-:-:S13]  /*0500*/  ISETP.NE.AND P0, PT, R2, RZ, PT ;  /* 0x000000ff0200720c */ /* 0x004fda0003f05270 */
[----:B------:R-:W-:Y:S05]  /*0510*/  @P0 BRA `(.L_x_9) ;  /* 0x0000000000500947 */ /* 0x000fea0003800000 */
[----:B------:R-:W2:Y:S01]  /*0520*/  S2UR UR4, SR_CgaCtaId ;  /* 0x00000000000479c3 */ /* 0x000ea20000008800 */
[----:B------:R-:W-:Y:S01]  /*0530*/  UMOV UR5, 0x400 ;  /* 0x0000040000057882 */ /* 0x000fe20000000000 */
[----:B------:R-:W-:Y:S01]  /*0540*/  UMOV UR8, 0x1 ;  /* 0x0000000100087882 */ /* 0x000fe20000000000 */
[----:B------:R-:W-:Y:S01]  /*0550*/  UMOV UR6, 0x2 ;  /* 0x0000000200067882 */ /* 0x000fe20000000000 */
[----:B------:R-:W-:-:S04]  /*0560*/  UIADD3 UR8, UPT, UPT, -UR8, 0x100000, URZ ;  /* 0x0010000008087890 */ /* 0x000fc8000fffe1ff */
[----:B------:R-:W-:Y:S02]  /*0570*/  USHF.L.U32 UR9, UR8, 0xb, URZ ;  /* 0x0000000b08097899 */ /* 0x000fe400080006ff */
[----:B------:R-:W-:Y:S02]  /*0580*/  USHF.L.U32 UR8, UR8, 0x1, URZ ;  /* 0x0000000108087899 */ /* 0x000fe400080006ff */
[----:B------:R-:W-:-:S04]  /*0590*/  UIADD3 UR6, UPT, UPT, -UR6, 0x100000, URZ ;  /* 0x0010000006067890 */ /* 0x000fc8000fffe1ff */
[----:B------:R-:W-:Y:S02]  /*05a0*/  USHF.L.U32 UR7, UR6, 0xb, URZ ;  /* 0x0000000b06077899 */ /* 0x000fe400080006ff */
[----:B------:R-:W-:Y:S01]  /*05b0*/  USHF.L.U32 UR6, UR6, 0x1, URZ ;  /* 0x0000000106067899 */ /* 0x000fe200080006ff */
[----:B------:R-:W-:Y:S01]  /*05c0*/  ELECT P0, URZ, PT ;  /* 0x0000000000ff782f */ /* 0x000fe20003800000 */
[----:B--2---:R-:W-:Y:S01]  /*05d0*/  ULEA UR4, UR4, UR5, 0x18 ;  /* 0x0000000504047291 */ /* 0x004fe2000f8ec0ff */
[----:B------:R-:W2:Y:S11]  /*05e0*/  FENCE.VIEW.ASYNC.S ;  /* 0x00000000000073c6 */ /* 0x000eb60000000000 */
[----:B--2---:R2:W3:Y:S01]  /*05f0*/  SYNCS.EXCH.64 URZ, [UR4], UR8 ;  /* 0x0000000804ff75b2 */ /* 0x0044e20008000100 */
[----:B------:R2:W4:Y:S01]  /*0600*/  SYNCS.EXCH.64 URZ, [UR4+0x18], UR6 ;  /* 0x0000180604ff75b2 */ /* 0x0005220008000100 */
[----:B------:R2:W1:Y:S01]  /*0610*/  SYNCS.EXCH.64 URZ, [UR4+0x8], UR8 ;  /* 0x0000080804ff75b2 */ /* 0x0004620008000100 */
[----:B------:R2:W1:Y:S01]  /*0620*/  SYNCS.EXCH.64 URZ, [UR4+0x20], UR6 ;  /* 0x0000200604ff75b2 */ /* 0x0004620008000100 */
[----:B------:R2:W1:Y:S01]  /*0630*/  SYNCS.EXCH.64 URZ, [UR4+0x10], UR8 ;  /* 0x0000100804ff75b2 */ /* 0x0004620008000100 */
[----:B------:R2:W1:Y:S01]  /*0640*/  SYNCS.EXCH.64 URZ, [UR4+0x28], UR6 ;  /* 0x0000280604ff75b2 */ /* 0x0004620008000100 */
[----:B------:R-:W-:Y:S01]  /*0650*/  NOP ;  /* 0x0000000000007918 */ /* 0x000fe20000000000 */
.L_x_9:
[----:B------:R-:W2:Y:S01]  /*0660*/  SHFL.IDX PT, R2, R66, RZ, 0x1f ;  /* 0x00001fff42027589 */ /* 0x000ea200000e0000 */
[----:B------:R-:W-:Y:S01]  /*0670*/  NOP ;  /* 0x0000000000007918 */ /* 0x000fe20000000000 */
[----:B--2---:R-:W-:-:S13]  /*0680*/  ISETP.NE.AND P0, PT, R2, 0x1, PT ;  /* 0x000000010200780c */ /* 0x004fda0003f05270 */
        /* <DEDUP_REMOVED lines=14> */
[----:B--2---:R2:W1:Y:S01]  /*0770*/  SYNCS.EXCH.64 URZ, [UR4+0x30], UR8 ;  /* 0x0000300804ff75b2 */ /* 0x0044620008000100 */
[----:B------:R2:W1:Y:S01]  /*0780*/  SYNCS.EXCH.64 URZ, [UR4+0x40], UR6 ;  /* 0x0000400604ff75b2 */ /* 0x0004620008000100 */
[----:B------:R2:W1:Y:S01]  /*0790*/  SYNCS.EXCH.64 URZ, [UR4+0x38], UR8 ;  /* 0x0000380804ff75b2 */ /* 0x0004620008000100 */
[----:B------:R2:W1:Y:S01]  /*07a0*/  SYNCS.EXCH.64 URZ, [UR4+0x48], UR6 ;  /* 0x0000480604ff75b2 */ /* 0x0004620008000100 */
[----:B------:R-:W-:Y:S01]  /*07b0*/  NOP ;  /* 0x0000000000007918 */ /* 0x000fe20000000000 */
.L_x_10:
[----:B------:R-:W3:Y:S01]  /*07c0*/  SHFL.IDX PT, R2, R66, RZ, 0x1f ;  /* 0x00001fff42027589 */ /* 0x000ee200000e0000 */
[----:B------:R-:W-:Y:S01]  /*07d0*/  NOP ;  /* 0x0000000000007918 */ /* 0x000fe20000000000 */
[----:B---3--:R-:W-:-:S13]  /*07e0*/  ISETP.NE.AND P0, PT, R2, 0x3, PT ;  /* 0x000000030200780c */ /* 0x008fda0003f05270 */
[----:B------:R-:W-:Y:S05]  /*07f0*/  @P0 BRA `(.L_x_11) ;  /* 0x0000000000300947 */ /* 0x000fea0003800000 */
[----:B--2---:R-:W2:Y:S01]  /*0800*/  S2UR UR4, SR_CgaCtaId ;  /* 0x00000000000479c3 */ /* 0x004ea20000008800 */
[----:B------:R-:W-:Y:S01]  /*0810*/  UMOV UR6, 0x400 ;  /* 0x0000040000067882 */ /* 0x000fe20000000000 */
[----:B------:R-:W-:Y:S01]  /*0820*/  UMOV UR5, 0x20 ;  /* 0x0000002000057882 */ /* 0x000fe20000000000 */
[----:B------:R-:W-:Y:S01]  /*0830*/  ELECT P0, URZ, PT ;  /* 0x0000000000ff782f */ /* 0x000fe20003800000 */
[----:B--2---:R-:W-:Y:S02]  /*0840*/  ULEA UR6, UR4, UR6, 0x18 ;  /* 0x0000000604067291 */ /* 0x004fe4000f8ec0ff */
[----:B------:R-:W-:-:S04]  /*0850*/  UIADD3 UR4, UPT, UPT, -UR5, 0x100000, URZ ;  /* 0x0010000005047890 */ /* 0x000fc8000fffe1ff */
[----:B------:R-:W-:Y:S02]  /*0860*/  USHF.L.U32 UR5, UR4, 0xb, URZ ;  /* 0x0000000b04057899 */ /* 0x000fe400080006ff */
[----:B------:R-:W-:Y:S01]  /*0870*/  USHF.L.U32 UR4, UR4, 0x1, URZ ;  /* 0x0000000104047899 */ /* 0x000fe200080006ff */
[----:B------:R-:W2:Y:S11]  /*0880*/  FENCE.VIEW.ASYNC.S ;  /* 0x00000000000073c6 */ /* 0x000eb60000000000 */
[----:B--2---:R3:W2:Y:S01]  /*0890*/  SYNCS.EXCH.64 URZ, [UR6+0x50], UR4 ;  /* 0x0000500406ff75b2 */ /* 0x0046a20008000100 */
[----:B------:R3:W1:Y:S02]  /*08a0*/  SYNCS.EXCH.64 URZ, [UR6+0x58], UR4 ;  /* 0x0000580406ff75b2 */ /* 0x0006640008000100 */
[----:B---3--:R-:W-:Y:S01]  /*08b0*/  NOP ;  /* 0x0000000000007918 */ /* 0x008fe20000000000 */
.L_x_11:
[----:B------:R-:W3:Y:S01]  /*08c0*/  SHFL.IDX PT, R2, R66, RZ, 0x1f ;  /* 0x00001fff42027589 */ /* 0x000ee200000e0000 */
[----:B------:R-:W-:Y:S01]  /*08d0*/  NOP ;  /* 0x0000000000007918 */ /* 0x000fe20000000000 */
[----:B---3--:R-:W-:-:S13]  /*08e0*/  ISETP.NE.AND P0, PT, R2, 0x4, PT ;  /* 0x000000040200780c */ /* 0x008fda0003f05270 */
[----:B------:R-:W-:Y:S05]  /*08f0*/  @P0 BRA `(.L_x_12) ;  /* 0x00000000004c0947 */ /* 0x000fea0003800000 */
[----:B--2---:R-:W2:Y:S01]  /*0900*/  S2UR UR6, SR_CgaCtaId ;  /* 0x00000000000679c3 */ /* 0x004ea20000008800 */
[----:B------:R-:W-:Y:S01]  /*0910*/  UMOV UR4, 0x1e0 ;  /* 0x000001e000047882 */ /* 0x000fe20000000000 */
[----:B------:R-:W-:Y:S01]  /*0920*/  UMOV UR5, 0x400 ;  /* 0x0000040000057882 */ /* 0x000fe20000000000 */
[----:B------:R-:W-:Y:S01]  /*0930*/  USEL UR4, UR4, 0x1a0, UP3 ;  /* 0x000001a004047887 */ /* 0x000fe20009800000 */
[----:B------:R-:W-:Y:S01]  /*0940*/  UMOV UR8, 0x1 ;  /* 0x0000000100087882 */ /* 0x000fe20000000000 */
[----:B------:R-:W-:Y:S01]  /*0950*/  ELECT P0, URZ, PT ;  /* 0x0000000000ff782f */ /* 0x000fe20003800000 */
[----:B------:R-:W-:-:S04]  /*0960*/  UIADD3 UR8, UPT, UPT, -UR8, 0x100000, URZ ;  /* 0x0010000008087890 */ /* 0x000fc8000fffe1ff */
[----:B------:R-:W-:Y:S02]  /*0970*/  USHF.L.U32 UR9, UR8, 0xb, URZ ;  /* 0x0000000b08097899 */ /* 0x000fe400080006ff */
[----:B------:R-:W-:Y:S02]  /*0980*/  USHF.L.U32 UR8, UR8, 0x1, URZ ;  /* 0x0000000108087899 */ /* 0x000fe400080006ff */
[----:B--2---:R-:W-:Y:S02]  /*0990*/  ULEA UR6, UR6, UR5, 0x18 ;  /* 0x0000000506067291 */ /* 0x004fe4000f8ec0ff */
[----:B------:R-:W-:-:S04]  /*09a0*/  UIADD3 UR4, UPT, UPT, -UR4, 0x100000, URZ ;  /* 0x0010000004047890 */ /* 0x000fc8000fffe1ff */
[----:B------:R-:W-:Y:S02]  /*09b0*/  USHF.L.U32 UR5, UR4, 0xb, URZ ;  /* 0x0000000b04057899 */ /* 0x000fe400080006ff */
[----:B------:R-:W-:Y:S01]  /*09c0*/  USHF.L.U32 UR4, UR4, 0x1, URZ ;  /* 0x0000000104047899 */ /* 0x000fe200080006ff */
[----:B------:R-:W2:Y:S03]  /*09d0*/  FENCE.VIEW.ASYNC.S ;  /* 0x00000000000073c6 */ /* 0x000ea60000000000 */
[----:B--2---:R3:W2:Y:S08]  /*09e0*/  SYNCS.EXCH.64 URZ, [UR6+0x60], UR8 ;  /* 0x0000600806ff75b2 */ /* 0x0046b00008000100 */
[----:B------:R3:W1:Y:S01]  /*09f0*/  SYNCS.EXCH.64 URZ, [UR6+0x70], UR4 ;  /* 0x0000700406ff75b2 */ /* 0x0006620008000100 */
[----:B------:R3:W1:Y:S01]  /*0a00*/  SYNCS.EXCH.64 URZ, [UR6+0x68], UR8 ;  /* 0x0000680806ff75b2 */ /* 0x0006620008000100 */
[----:B------:R3:W1:Y:S02]  /*0a10*/  SYNCS.EXCH.64 URZ, [UR6+0x78], UR4 ;  /* 0x0000780406ff75b2 */ /* 0x0006640008000100 */
[----:B---3--:R-:W-:Y:S01]  /*0a20*/  NOP ;  /* 0x0000000000007918 */ /* 0x008fe20000000000 */
.L_x_12:
[----:B------:R-:W3:Y:S01]  /*0a30*/  SHFL.IDX PT, R2, R66, RZ, 0x1f ;  /* 0x00001fff42027589 */ /* 0x000ee200000e0000 */
[----:B------:R-:W-:Y:S01]  /*0a40*/  NOP ;  /* 0x0000000000007918 */ /* 0x000fe20000000000 */
[----:B---3--:R-:W-:-:S13]  /*0a50*/  ISETP.NE.AND P0, PT, R2, 0x5, PT ;  /* 0x000000050200780c */ /* 0x008fda0003f05270 */
[----:B------:R-:W-:Y:S05]  /*0a60*/  @P0 BRA `(.L_x_13) ;  /* 0x0000000000580947 */ /* 0x000fea0003800000 */
[----:B--2---:R-:W2:Y:S01]  /*0a70*/  S2UR UR4, SR_CgaCtaId ;  /* 0x00000000000479c3 */ /* 0x004ea20000008800 */
        /* <DEDUP_REMOVED lines=12> */
[----:B--2---:R3:W2:Y:S01]  /*0b40*/  SYNCS.EXCH.64 URZ, [UR4+0x80], UR8 ;  /* 0x0000800804ff75b2 */ /* 0x0046a20008000100 */
[----:B------:R3:W1:Y:S01]  /*0b50*/  SYNCS.EXCH.64 URZ, [UR4+0xa0], UR6 ;  /* 0x0000a00604ff75b2 */ /* 0x0006620008000100 */
[----:B------:R3:W1:Y:S01]  /*0b60*/  SYNCS.EXCH.64 URZ, [UR4+0x88], UR8 ;  /* 0x0000880804ff75b2 */ /* 0x0006620008000100 */
[----:B------:R3:W1:Y:S01]  /*0b70*/  SYNCS.EXCH.64 URZ, [UR4+0xa8], UR6 ;  /* 0x0000a80604ff75b2 */ /* 0x0006620008000100 */
[----:B------:R3:W1:Y:S01]  /*0b80*/  SYNCS.EXCH.64 URZ, [UR4+0x90], UR8 ;  /* 0x0000900804ff75b2 */ /* 0x0006620008000100 */
[----:B------:R3:W1:Y:S01]  /*0b90*/  SYNCS.EXCH.64 URZ, [UR4+0xb0], UR6 ;  /* 0x0000b00604ff75b2 */ /* 0x0006620008000100 */
[----:B------:R3:W1:Y:S01]  /*0ba0*/  SYNCS.EXCH.64 URZ, [UR4+0x98], UR8 ;  /* 0x0000980804ff75b2 */ /* 0x0006620008000100 */
[----:B------:R3:W1:Y:S02]  /*0bb0*/  SYNCS.EXCH.64 URZ, [UR4+0xb8], UR6 ;  /* 0x0000b80604ff75b2 */ /* 0x0006640008000100 */
[----:B---3--:R-:W-:Y:S01]  /*0bc0*/  NOP ;  /* 0x0000000000007918 */ /* 0x008fe20000000000 */
.L_x_13:
[----:B------:R-:W3:Y:S01]  /*0bd0*/  SHFL.IDX PT, R2, R66, RZ, 0x1f ;  /* 0x00001fff42027589 */ /* 0x000ee200000e0000 */
[----:B------:R-:W1:Y:S01]  /*0be0*/  S2UR UR39, SR_CgaCtaId ;  /* 0x00000000002779c3 */ /* 0x000e620000008800 */
[----:B------:R-:W-:Y:S01]  /*0bf0*/  NOP ;  /* 0x0000000000007918 */ /* 0x000fe20000000000 */
[----:B---3--:R-:W-:-:S13]  /*0c00*/  ISETP.NE.AND P0, PT, R2, 0x3, PT ;  /* 0x000000030200780c */ /* 0x008fda0003f05270 */
[----:B-1----:R-:W-:Y:S05]  /*0c10*/  @P0 BRA `(.L_x_14) ;  /* 0x0000000000340947 */ /* 0x002fea0003800000 */
[----:B--2---:R-:W-:Y:S01]  /*0c20*/  UMOV UR4, 0x400 ;  /* 0x0000040000047882 */ /* 0x004fe20000000000 */
[----:B------:R-:W-:Y:S01]  /*0c30*/  UMOV UR6, 0x20 ;  /* 0x0000002000067882 */ /* 0x000fe20000000000 */
[----:B------:R-:W-:Y:S02]  /*0c40*/  ULEA UR4, UR39, UR4, 0x18 ;  /* 0x0000000427047291 */ /* 0x000fe4000f8ec0ff */
[----:B------:R-:W-:-:S04]  /*0c50*/  UIADD3 UR6, UPT, UPT, -UR6, 0x100000, URZ ;  /* 0x0010000006067890 */ /* 0x000fc8000fffe1ff */
[----:B------:R-:W-:Y:S02]  /*0c60*/  USHF.L.U32 UR7, UR6, 0xb, URZ ;  /* 0x0000000b06077899 */ /* 0x000fe400080006ff */
[----:B------:R-:W-:Y:S01]  /*0c70*/  USHF.L.U32 UR6, UR6, 0x1, URZ ;  /* 0x0000000106067899 */ /* 0x000fe200080006ff */
[----:B------:R-:W-:Y:S01]  /*0c80*/  ELECT P0, URZ, PT ;  /* 0x0000000000ff782f */ /* 0x000fe20003800000 */
[----:B------:R-:W1:Y:S10]  /*0c90*/  FENCE.VIEW.ASYNC.S ;  /* 0x00000000000073c6 */ /* 0x000e740000000000 */
[----:B-1----:R1:W3:Y:S01]  /*0ca0*/  SYNCS.EXCH.64 URZ, [UR4+0xc0], UR6 ;  /* 0x0000c00604ff75b2 */ /* 0x0022e20008000100 */
[----:B------:R1:W2:Y:S01]  /*0cb0*/  SYNCS.EXCH.64 URZ, [UR4+0xd0], UR6 ;  /* 0x0000d00604ff75b2 */ /* 0x0002a20008000100 */
[----:B------:R1:W1:Y:S01]  /*0cc0*/  SYNCS.EXCH.64 URZ, [UR4+0xc8], UR6 ;  /* 0x0000c80604ff75b2 */ /* 0x0002620008000100 */
[----:B------:R1:W1:Y:S01]  /*0cd0*/  SYNCS.EXCH.64 URZ, [UR4+0xd8], UR6 ;  /* 0x0000d80604ff75b2 */ /* 0x0002620008000100 */
[----:B------:R-:W-:Y:S01]  /*0ce0*/  NOP ;  /* 0x0000000000007918 */ /* 0x000fe20000000000 */
.L_x_14:
[----:B-12---:R-:W1:Y:S01]  /*0cf0*/  LDCU UR4, c[0x0][0x36c] ;  /* 0x00006d80ff0477ac */ /* 0x006e620008000800 */
[----:B------:R-:W-:Y:S01]  /*0d00*/  ISETP.NE.OR P4, PT, R0, 0x2, !P4 ;  /* 0x000000020000780c */ /* 0x000fe20006785670 */
[----:B------:R-:W-:Y:S01]  /*0d10*/  NOP ;  /* 0x0000000000007918 */ /* 0x000fe20000000000 */
[----:B------:R-:W-:Y:S01]  /*0d20*/  LOP3.LUT R0, R74, 0x1f, RZ, 0xc0, !PT ;  /* 0x0000001f4a007812 */ /* 0x000fe200078ec0ff */
[----:B------:R-:W-:Y:S02]  /*0d30*/  UISETP.NE.AND UP4, UPT, UR18, URZ, UPT ;  /* 0x000000ff1200728c */ /* 0x000fe4000bf85270 */
[----:B-1----:R-:W-:-:S09]  /*0d40*/  UISETP.EQ.U32.AND UP6, UPT, UR4, 0x1, UPT ;  /* 0x000000010400788c */ /* 0x002fd2000bfc2070 */
[----:B------:R-:W-:Y:S05]  /*0d50*/  BRA.U !UP6, `(.L_x_15) ;  /* 0x000000010e087547 */ /* 0x000fea000b800000 */
[----:B---34-:R-:W-:Y:S01]  /*0d60*/  UCGABAR_ARV ;  /* 0x00000000000079c7 */ /* 0x018fe20008000000 */
[----:B------:R-:W-:Y:S05]  /*0d70*/  BRA `(.L_x_16) ;  /* 0x0000000000047947 */ /* 0x000fea0003800000 */
.L_x_15:
[----:B---34-:R-:W-:Y:S01]  /*0d80*/  NOP ;  /* 0x0000000000007918 */ /* 0x018fe20000000000 */
.L_x_16:
[----:B------:R-:W1:Y:S01]  /*0d90*/  S2UR UR48, SR_CTAID.X ;  /* 0x00000000003079c3 */ /* 0x000e620000002500 */
[----:B------:R-:W-:-:S05]  /*0da0*/  CS2R.32 R68, SR_CgaSize ;  /* 0x0000000000447805 */ /* 0x000fca0000008a00 */
[----:B------:R-:W-:-:S05]  /*0db0*/  IMAD R68, R68, -0xa0, RZ ;  /* 0xffffff6044447824 */ /* 0x000fca00078e02ff */
[----:B------:R-:W-:-:S14]  /*0dc0*/  R2UR UR5, R68 ;  /* 0x00000000440572ca */ /* 0x000fdc00000e0000 */
[----:B------:R-:W2:Y:S01]  /*0dd0*/  LDCU UR5, c[0x0][UR5+0x2b0] ;  /* 0x00005600050577ac */ /* 0x000ea20008000800 */
[----:B------:R-:W-:-:S05]  /*0de0*/  CS2R.32 R68, SR_CgaSize ;  /* 0x0000000000447805 */ /* 0x000fca0000008a00 */
[----:B------:R-:W-:-:S05]  /*0df0*/  IMAD R68, R68, -0xa0, RZ ;  /* 0xffffff6044447824 */ /* 0x000fca00078e02ff */
[----:B------:R-:W-:-:S14]  /*0e00*/  R2UR UR4, R68 ;  /* 0x00000000440472ca */ /* 0x000fdc00000e0000 */
[----:B------:R-:W3:Y:S01]  /*0e10*/  LDCU UR4, c[0x0][UR4+0x2b4] ;  /* 0x00005680040477ac */ /* 0x000ee20008000800 */
[----:B------:R-:W4:Y:S01]  /*0e20*/  S2UR UR46, SR_CTAID.Y ;  /* 0x00000000002e79c3 */ /* 0x000f220000002600 */
[----:B------:R-:W-:-:S05]  /*0e30*/  CS2R.32 R68, SR_CgaSize ;  /* 0x0000000000447805 */ /* 0x000fca0000008a00 */
[----:B------:R-:W-:-:S05]  /*0e40*/  IMAD R68, R68, -0xa0, RZ ;  /* 0xffffff6044447824 */ /* 0x000fca00078e02ff */
[----:B------:R-:W-:-:S14]  /*0e50*/  R2UR UR7, R68 ;  /* 0x00000000440772ca */ /* 0x000fdc00000e0000 */
[----:B------:R-:W3:Y:S01]  /*0e60*/  LDCU UR7, c[0x0][UR7+0x2a0] ;  /* 0x00005400070777ac */ /* 0x000ee20008000800 */
[----:B------:R-:W-:-:S05]  /*0e70*/  CS2R.32 R68, SR_CgaSize ;  /* 0x0000000000447805 */ /* 0x000fca0000008a00 */
[----:B------:R-:W-:-:S05]  /*0e80*/  IMAD R68, R68, -0xa0, RZ ;  /* 0xffffff6044447824 */ /* 0x000fca00078e02ff */
[----:B------:R-:W-:-:S14]  /*0e90*/  R2UR UR8, R68 ;  /* 0x00000000440872ca */ /* 0x000fdc00000e0000 */
[----:B------:R-:W3:Y:S01]  /*0ea0*/  LDCU UR8, c[0x0][UR8+0x2a4] ;  /* 0x00005480080877ac */ /* 0x000ee20008000800 */
[----:B------:R-:W3:Y:S01]  /*0eb0*/  LDCU UR19, c[0x0][0xb24] ;  /* 0x00016480ff1377ac */ /* 0x000ee20008000800 */
[----:B------:R-:W3:Y:S01]  /*0ec0*/  LDCU UR45, c[0x0][0xb24] ;  /* 0x00016480ff2d77ac */ /* 0x000ee20008000800 */
[----:B-1----:R-:W-:Y:S01]  /*0ed0*/  I2FP.F32.U32 R3, UR48 ;  /* 0x0000003000037c45 */ /* 0x002fe20008201000 */
[----:B------:R-:W1:Y:S04]  /*0ee0*/  LDCU UR22, c[0x0][0xb30] ;  /* 0x00016600ff1677ac */ /* 0x000e680008000800 */
[----:B--2---:R-:W-:Y:S01]  /*0ef0*/  FMUL R3, R3, UR5 ;  /* 0x0000000503037c20 */ /* 0x004fe20008400000 */
[----:B----4-:R-:W-:-:S05]  /*0f00*/  I2FP.F32.U32 R2, UR46 ;  /* 0x0000002e00027c45 */ /* 0x010fca0008201000 */
[----:B------:R-:W2:Y:S01]  /*0f10*/  F2I.U32.TRUNC.NTZ R3, R3 ;  /* 0x0000000300037305 */ /* 0x000ea2000020f000 */
[----:B---3--:R-:W-:Y:S01]  /*0f20*/  FMUL R2, R2, UR4 ;  /* 0x0000000402027c20 */ /* 0x008fe20008400000 */
[----:B------:R-:W-:-:S04]  /*0f30*/  ULOP3.LUT UR4, UR39, 0x1, URZ, 0xc0, !UPT ;  /* 0x0000000127047892 */ /* 0x000fc8000f8ec0ff */
[----:B------:R-:W-:Y:S02]  /*0f40*/  UISETP.NE.U32.AND UP0, UPT, UR4, 0x1, UPT ;  /* 0x000000010400788c */ /* 0x000fe4000bf05070 */
[----:B------:R-:W3:Y:S02]  /*0f50*/  F2I.U32.TRUNC.NTZ R2, R2 ;  /* 0x0000000200027305 */ /* 0x000ee4000020f000 */
[----:B------:R-:W-:Y:S01]  /*0f60*/  USEL UR29, URZ, 0x600, UP0 ;  /* 0x00000600ff1d7887 */ /* 0x000fe20008000000 */
[----:B--2---:R-:W-:Y:S02]  /*0f70*/  R2UR UR5, R3 ;  /* 0x00000000030572ca */ /* 0x004fe400000e0000 */
[----:B---3--:R-:W-:Y:S02]  /*0f80*/  R2UR UR6, R2 ;  /* 0x00000000020672ca */ /* 0x008fe400000e0000 */
[----:B------:R-:W-:-:S09]  /*0f90*/  PRMT R2, RZ, 0x7610, R2 ;  /* 0x00007610ff027816 */ /* 0x000fd20000000002 */
[----:B------:R-:W-:-:S04]  /*0fa0*/  UIADD3 UR5, UPT, UPT, -UR5, URZ, URZ ;  /* 0x000000ff05057290 */ /* 0x000fc8000fffe1ff */
[----:B------:R-:W-:Y:S02]  /*0fb0*/  UIMAD UR5, UR7, UR5, UR48 ;  /* 0x00000005070572a4 */ /* 0x000fe4000f8e0230 */
[----:B------:R-:W-:-:S04]  /*0fc0*/  UIADD3 UR4, UPT, UPT, -UR6, URZ, URZ ;  /* 0x000000ff06047290 */ /* 0x000fc8000fffe1ff */
[----:B------:R-:W-:Y:S01]  /*0fd0*/  IMAD.U32 R68, RZ, RZ, UR5 ;  /* 0x00000005ff447e24 */ /* 0x000fe2000f8e00ff */
[----:B------:R-:W-:-:S06]  /*0fe0*/  UIMAD UR4, UR8, UR4, UR46 ;  /* 0x00000004080472a4 */ /* 0x000fcc000f8e022e */
[----:B------:R-:W-:Y:S01]  /*0ff0*/  IMAD.U32 R67, RZ, RZ, UR4 ;  /* 0x00000004ff437e24 */ /* 0x000fe2000f8e00ff */
[----:B-1----:R-:W-:Y:S06]  /*1000*/  BRA.U UP4, `(.L_x_17) ;  /* 0x00000001042c7547 */ /* 0x002fec000b800000 */
[----:B------:R-:W-:Y:S02]  /*1010*/  R2UR UR4, R67 ;  /* 0x00000000430472ca */ /* 0x000fe400000e0000 */
[----:B------:R-:W-:-:S11]  /*1020*/  R2UR UR6, R68 ;  /* 0x00000000440672ca */ /* 0x000fd600000e0000 */
[----:B------:R-:W-:-:S04]  /*1030*/  UISETP.NE.AND UP0, UPT, UR4, URZ, UPT ;  /* 0x000000ff0400728c */ /* 0x000fc8000bf05270 */
[----:B------:R-:W-:-:S04]  /*1040*/  UISETP.EQ.OR UP0, UPT, UR6, URZ, !UP0 ;  /* 0x000000ff0600728c */ /* 0x000fc8000c702670 */
[----:B------:R-:W-:Y:S02]  /*1050*/  USEL UR5, URZ, 0x1, !UP0 ;  /* 0x00000001ff057887 */ /* 0x000fe4000c000000 */
[----:B------:R-:W-:-:S04]  /*1060*/  UISETP.NE.AND UP0, UPT, UR4, URZ, UPT ;  /* 0x000000ff0400728c */ /* 0x000fc8000bf05270 */
[----:B------:R-:W-:Y:S02]  /*1070*/  USEL UR4, URZ, 0x2, UP0 ;  /* 0x00000002ff047887 */ /* 0x000fe40008000000 */
[----:B------:R-:W-:-:S04]  /*1080*/  UISETP.NE.AND UP0, UPT, UR6, 0x1, UPT ;  /* 0x000000010600788c */ /* 0x000fc8000bf05270 */
[----:B------:R-:W-:-:S04]  /*1090*/  USEL UR4, UR4, 0x2, UP0 ;  /* 0x0000000204047887 */ /* 0x000fc80008000000 */
[----:B------:R-:W-:-:S06]  /*10a0*/  UIADD3 UR4, UPT, UPT, UR5, UR4, URZ ;  /* 0x0000000405047290 */ /* 0x000fcc000fffe0ff */
[----:B------:R-:W-:-:S07]  /*10b0*/  IMAD.U32 R2, RZ, RZ, UR4 ;  /* 0x00000004ff027e24 */ /* 0x000fce000f8e00ff */
.L_x_17:
[----:B------:R-:W1:Y:S01]  /*10c0*/  S2UR UR60, SR_CTAID.Z ;  /* 0x00000000003c79c3 */ /* 0x000e620000002700 */
[----:B------:R-:W-:-:S09]  /*10d0*/  UISETP.GE.AND UP0, UPT, UR19, 0x1, UPT ;  /* 0x000000011300788c */ /* 0x000fd2000bf06270 */
[----:B------:R-:W-:Y:S05]  /*10e0*/  BRA.U !UP0, `(.L_x_18) ;  /* 0x0000000108d07547 */ /* 0x000fea000b800000 */
[----:B------:R-:W2:Y:S01]  /*10f0*/  LDCU UR20, c[0x0][0xb0c] ;  /* 0x00016180ff1477ac */ /* 0x000ea20008000800 */
[----:B------:R-:W3:Y:S01]  /*1100*/  LDCU.128 UR12, c[0x0][0xb10] ;  /* 0x00016200ff0c77ac */ /* 0x000ee20008000c00 */
[----:B------:R-:W4:Y:S01]  /*1110*/  LDCU UR6, c[0x0][0x370] ;  /* 0x00006e00ff0677ac */ /* 0x000f220008000800 */
[----:B------:R-:W1:Y:S01]  /*1120*/  LDCU UR7, c[0x0][0x374] ;  /* 0x00006e80ff0777ac */ /* 0x000e620008000800 */
[----:B------:R-:W1:Y:S01]  /*1130*/  LDCU UR21, c[0x0][0xb20] ;  /* 0x00016400ff1577ac */ /* 0x000e620008000800 */
[----:B--2---:R-:W-:Y:S02]  /*1140*/  UISETP.NE.AND UP0, UPT, UR20, 0x1, UPT ;  /* 0x000000011400788c */ /* 0x004fe4000bf05270 */
[----:B---3--:R-:W-:Y:S01]  /*1150*/  UIMAD.WIDE.U32 UR4, UR48, UR12, URZ ;  /* 0x0000000c300472a5 */ /* 0x008fe2000f8e00ff */
[----:B------:R-:W2:Y:S01]  /*1160*/  LDCU.64 UR8, c[0x0][0xb28] ;  /* 0x00016500ff0877ac */ /* 0x000ea20008000a00 */
[----:B----4-:R-:W-:Y:S02]  /*1170*/  UIMAD.WIDE.U32 UR10, UR6, UR12, URZ ;  /* 0x0000000c060a72a5 */ /* 0x010fe4000f8e00ff */
[----:B------:R-:W-:-:S02]  /*1180*/  USHF.R.U32.HI UR5, URZ, UR13, UR5 ;  /* 0x0000000dff057299 */ /* 0x000fc40008011605 */
[----:B------:R-:W-:Y:S02]  /*1190*/  UISETP.NE.AND UP2, UPT, UR19, 0x1, UPT ;  /* 0x000000011300788c */ /* 0x000fe4000bf45270 */
[----:B------:R-:W-:Y:S01]  /*11a0*/  USEL UR5, UR48, UR5, !UP0 ;  /* 0x0000000530057287 */ /* 0x000fe2000c000000 */
[----:B------:R-:W-:Y:S01]  /*11b0*/  UMOV UR10, UR11 ;  /* 0x0000000b000a7c82 */ /* 0x000fe20008000000 */
[----:B------:R-:W-:Y:S02]  /*11c0*/  UIMAD.WIDE.U32 UR16, UR46, UR15, URZ ;  /* 0x0000000f2e1072a5 */ /* 0x000fe4000f8e00ff */
[----:B------:R-:W-:Y:S02]  /*11d0*/  @UP0 USHF.R.U32.HI UR6, URZ, UR13, UR10 ;  /* 0x0000000dff060299 */ /* 0x000fe4000801160a */
[----:B------:R-:W-:Y:S02]  /*11e0*/  UISETP.NE.AND UP0, UPT, UR14, 0x1, UPT ;  /* 0x000000010e00788c */ /* 0x000fe4000bf05270 */
[----:B-1----:R-:W-:-:S02]  /*11f0*/  UIMAD.WIDE.U32 UR10, UR7, UR15, URZ ;  /* 0x0000000f070a72a5 */ /* 0x002fc4000f8e00ff */
[----:B--2---:R-:W-:Y:S01]  /*1200*/  UIMAD.WIDE.U32 UR12, UR6, UR8, URZ ;  /* 0x00000008060c72a5 */ /* 0x004fe2000f8e00ff */
[----:B------:R-:W-:Y:S02]  /*1210*/  UMOV UR4, UR17 ;  /* 0x0000001100047c82 */ /* 0x000fe40008000000 */
[----:B------:R-:W-:Y:S02]  /*1220*/  USHF.R.U32.HI UR4, URZ, UR21, UR4 ;  /* 0x00000015ff047299 */ /* 0x000fe40008011604 */
[----:B------:R-:W-:Y:S02]  /*1230*/  UMOV UR10, UR11 ;  /* 0x0000000b000a7c82 */ /* 0x000fe40008000000 */
[----:B------:R-:W-:Y:S01]  /*1240*/  UMOV UR12, UR13 ;  /* 0x0000000d000c7c82 */ /* 0x000fe20008000000 */
[----:B------:R-:W-:Y:S02]  /*1250*/  @UP0 USHF.R.U32.HI UR7, URZ, UR21, UR10 ;  /* 0x00000015ff070299 */ /* 0x000fe4000801160a */
[----:B------:R-:W-:-:S02]  /*1260*/  USEL UR4, UR46, UR4, !UP0 ;  /* 0x000000042e047287 */ /* 0x000fc4000c000000 */
[----:B------:R-:W-:Y:S02]  /*1270*/  UIMAD.WIDE.U32 UR10, UR7, UR8, URZ ;  /* 0x00000008070a72a5 */ /* 0x000fe4000f8e00ff */
[----:B------:R-:W-:Y:S02]  /*1280*/  @UP2 USHF.R.U32.HI UR6, URZ, UR9, UR12 ;  /* 0x00000009ff062299 */ /* 0x000fe4000801160c */
[----:B------:R-:W-:-:S03]  /*1290*/  UIMAD.WIDE.U32 UR12, UR4, UR8, URZ ;  /* 0x00000008040c72a5 */ /* 0x000fc6000f8e00ff */
[----:B------:R-:W-:Y:S02]  /*12a0*/  UMOV UR10, UR11 ;  /* 0x0000000b000a7c82 */ /* 0x000fe40008000000 */
[----:B------:R-:W-:Y:S02]  /*12b0*/  @UP2 USHF.R.U32.HI UR7, URZ, UR9, UR10 ;  /* 0x00000009ff072299 */ /* 0x000fe4000801160a */
[----:B------:R-:W-:Y:S02]  /*12c0*/  UIMAD UR10, UR6, UR19, URZ ;  /* 0x00000013060a72a4 */ /* 0x000fe4000f8e02ff */
[----:B------:R-:W-:-:S04]  /*12d0*/  UIMAD UR7, UR7, UR19, URZ ;  /* 0x00000013070772a4 */ /* 0x000fc8000f8e02ff */
[----:B------:R-:W-:-:S03]  /*12e0*/  UISETP.GE.AND UP0, UPT, UR4, UR7, UPT ;  /* 0x000000070400728c */ /* 0x000fc6000bf06270 */
[----:B------:R-:W-:Y:S01]  /*12f0*/  UMOV UR7, UR13 ;  /* 0x0000000d00077c82 */ /* 0x000fe20008000000 */
[----:B------:R-:W-:Y:S02]  /*1300*/  UISETP.GE.OR UP0, UPT, UR5, UR10, UP0 ;  /* 0x0000000a0500728c */ /* 0x000fe40008706670 */
[----:B------:R-:W-:Y:S02]  /*1310*/  UIMAD.WIDE.U32 UR10, UR5, UR8, URZ ;  /* 0x00000008050a72a5 */ /* 0x000fe4000f8e00ff */
[----:B------:R-:W-:Y:S02]  /*1320*/  USHF.R.U32.HI UR7, URZ, UR9, UR7 ;  /* 0x00000009ff077299 */ /* 0x000fe40008011607 */
[----:B------:R-:W-:Y:S02]  /*1330*/  UIADD3 UR10, UPT, UPT, -UR4, URZ, URZ ;  /* 0x000000ff040a7290 */ /* 0x000fe4000fffe1ff */
[----:B------:R-:W-:Y:S02]  /*1340*/  USEL UR7, UR4, UR7, !UP2 ;  /* 0x0000000704077287 */ /* 0x000fe4000d000000 */
[----:B------:R-:W-:Y:S01]  /*1350*/  UIMAD UR10, UR14, UR10, UR46 ;  /* 0x0000000a0e0a72a4 */ /* 0x000fe2000f8e022e */
[----:B------:R-:W-:Y:S01]  /*1360*/  @!UP0 UMOV UR8, UR11 ;  /* 0x0000000b00088c82 */ /* 0x000fe20008000000 */
[----:B------:R-:W-:-:S02]  /*1370*/  UIADD3 UR11, UPT, UPT, -UR5, URZ, URZ ;  /* 0x000000ff050b7290 */ /* 0x000fc4000fffe1ff */
[----:B------:R-:W-:Y:S02]  /*1380*/  @!UP0 USHF.R.U32.HI UR8, URZ, UR9, UR8 ;  /* 0x00000009ff088299 */ /* 0x000fe40008011608 */
[----:B------:R-:W-:Y:S02]  /*1390*/  UIADD3 UR9, UPT, UPT, -UR7, URZ, URZ ;  /* 0x000000ff07097290 */ /* 0x000fe4000fffe1ff */
[----:B------:R-:W-:Y:S02]  /*13a0*/  @!UP0 USEL UR8, UR5, UR8, !UP2 ;  /* 0x0000000805088287 */ /* 0x000fe4000d000000 */
[----:B------:R-:W-:Y:S02]  /*13b0*/  UIMAD UR9, UR19, UR9, UR4 ;  /* 0x00000009130972a4 */ /* 0x000fe4000f8e0204 */
[----:B------:R-:W-:Y:S02]  /*13c0*/  @!UP0 UIADD3 UR7, UPT, UPT, UR7, -UR8, URZ ;  /* 0x8000000807078290 */ /* 0x000fe4000fffe0ff */
[----:B------:R-:W-:-:S02]  /*13d0*/  @!UP0 UIMAD UR6, UR9, UR6, UR8 ;  /* 0x00000006090682a4 */ /* 0x000fc4000f8e0208 */
[----:B------:R-:W-:Y:S02]  /*13e0*/  @!UP0 UIMAD UR4, UR7, UR19, UR5 ;  /* 0x00000013070482a4 */ /* 0x000fe4000f8e0205 */
[----:B------:R-:W-:Y:S02]  /*13f0*/  UIMAD UR48, UR20, UR11, UR48 ;  /* 0x0000000b143072a4 */ /* 0x000fe4000f8e0230 */
[----:B------:R-:W-:Y:S01]  /*1400*/  UIMAD UR46, UR4, UR14, UR10 ;  /* 0x0000000e042e72a4 */ /* 0x000fe2000f8e020a */
[----:B------:R-:W-:Y:S02]  /*1410*/  @!UP0 UMOV UR5, UR6 ;  /* 0x0000000600058c82 */ /* 0x000fe40008000000 */
[----:B------:R-:W-:-:S12]  /*1420*/  UIMAD UR48, UR5, UR20, UR48 ;  /* 0x00000014053072a4 */ /* 0x000fd8000f8e0230 */
.L_x_18:
[----:B------:R-:W-:-:S09]  /*1430*/  UISETP.NE.AND UP0, UPT, UR22, 0x1, UPT ;  /* 0x000000011600788c */ /* 0x000fd2000bf05270 */
[----:B------:R-:W-:Y:S05]  /*1440*/  BRA.U UP0, `(.L_x_19) ;  /* 0x0000000100407547 */ /* 0x000fea000b800000 */
[----:B------:R-:W2:Y:S01]  /*1450*/  LDCU.128 UR8, c[0x0][0xb10] ;  /* 0x00016200ff0877ac */ /* 0x000ea20008000c00 */
[----:B------:R-:W3:Y:S01]  /*1460*/  LDCU UR12, c[0x0][0xb0c] ;  /* 0x00016180ff0c77ac */ /* 0x000ee20008000800 */
[----:B------:R-:W4:Y:S01]  /*1470*/  LDCU UR13, c[0x0][0xb20] ;  /* 0x00016400ff0d77ac */ /* 0x000f220008000800 */
[----:B--2---:R-:W-:Y:S02]  /*1480*/  UIMAD.WIDE.U32 UR4, UR48, UR8, URZ ;  /* 0x00000008300472a5 */ /* 0x004fe4000f8e00ff */
[----:B------:R-:W-:Y:S02]  /*1490*/  UIMAD.WIDE.U32 UR6, UR46, UR11, URZ ;  /* 0x0000000b2e0672a5 */ /* 0x000fe4000f8e00ff */
[----:B---3--:R-:W-:Y:S02]  /*14a0*/  UISETP.NE.AND UP0, UPT, UR12, 0x1, UPT ;  /* 0x000000010c00788c */ /* 0x008fe4000bf05270 */
[----:B------:R-:W-:-:S03]  /*14b0*/  USHF.R.U32.HI UR5, URZ, UR9, UR5 ;  /* 0x00000009ff057299 */ /* 0x000fc60008011605 */
[----:B------:R-:W-:Y:S01]  /*14c0*/  UMOV UR4, UR7 ;  /* 0x0000000700047c82 */ /* 0x000fe20008000000 */
[----:B------:R-:W-:Y:S02]  /*14d0*/  USEL UR5, UR48, UR5, !UP0 ;  /* 0x0000000530057287 */ /* 0x000fe4000c000000 */
[----:B------:R-:W-:Y:S02]  /*14e0*/  UISETP.NE.AND UP0, UPT, UR10, 0x1, UPT ;  /* 0x000000010a00788c */ /* 0x000fe4000bf05270 */
[----:B----4-:R-:W-:-:S04]  /*14f0*/  USHF.R.U32.HI UR4, URZ, UR13, UR4 ;  /* 0x0000000dff047299 */ /* 0x010fc80008011604 */
[----:B------:R-:W-:-:S04]  /*1500*/  USEL UR4, UR46, UR4, !UP0 ;  /* 0x000000042e047287 */ /* 0x000fc8000c000000 */
[----:B------:R-:W-:Y:S02]  /*1510*/  UIADD3 UR6, UPT, UPT, UR5, -UR4, URZ ;  /* 0x8000000405067290 */ /* 0x000fe4000fffe0ff */
[----:B------:R-:W-:Y:S02]  /*1520*/  UIADD3 UR4, UPT, UPT, -UR5, UR4, URZ ;  /* 0x0000000405047290 */ /* 0x000fe4000fffe1ff */
[----:B------:R-:W-:Y:S02]  /*1530*/  UIMAD UR46, UR6, UR10, UR46 ;  /* 0x0000000a062e72a4 */ /* 0x000fe4000f8e022e */
[----:B------:R-:W-:-:S12]  /*1540*/  UIMAD UR48, UR4, UR12, UR48 ;  /* 0x0000000c043072a4 */ /* 0x000fd8000f8e0230 */
.L_x_19:
[----:B------:R-:W-:Y:S01]  /*1550*/  UISETP.NE.AND UP0, UPT, UR18, 0x2, UPT ;  /* 0x000000021200788c */ /* 0x000fe2000bf05270 */
[----:B------:R-:W-:Y:S09]  /*1560*/  BRA.U !UP6, `(.L_x_20) ;  /* 0x000000010e0c7547 */ /* 0x000ff2000b800000 */
[----:B------:R-:W-:Y:S01]  /*1570*/  UCGABAR_WAIT ;  /* 0x0000000000007dc7 */ /* 0x000fe20008000000 */
[----:B------:R-:W-:Y:S01]  /*1580*/  CCTL.IVALL ;  /* 0x00000000ff00798f */ /* 0x000fe20002000000 */
[----:B------:R-:W-:Y:S05]  /*1590*/  BRA `(.L_x_21) ;  /* 0x0000000000047947 */ /* 0x000fea0003800000 */
.L_x_20:
[----:B------:R-:W-:Y:S06]  /*15a0*/  BAR.SYNC.DEFER_BLOCKING 0x0 ;  /* 0x0000000000007b1d */ /* 0x000fec0000010000 */
.L_x_21:
[----:B------:R-:W-:Y:S05]  /*15b0*/  BRA.U UP0, `(.L_x_22) ;  /* 0x0000001500d47547 */ /* 0x000fea000b800000 */
[----:B------:R-:W2:Y:S01]  /*15c0*/  LDCU UR6, c[0x0][0x38c] ;  /* 0x00007180ff0677ac */ /* 0x000ea20008000800 */
[----:B------:R-:W-:Y:S01]  /*15d0*/  PLOP3.LUT P2, PT, PT, PT, UP3, 0x80, 0x8 ;  /* 0x000000000008781c */ /* 0x000fe20003f4f038 */
[----:B------:R-:W-:Y:S01]  /*15e0*/  IMAD.MOV.U32 R12, RZ, RZ, 0x1 ;  /* 0x00000001ff0c7424 */ /* 0x000fe200078e00ff */
[----:B------:R-:W-:Y:S01]  /*15f0*/  ISETP.EQ.OR P3, PT, R0, RZ, P4 ;  /* 0x000000ff0000720c */ /* 0x000fe20002762670 */
[----:B------:R-:W-:Y:S01]  /*1600*/  UISETP.NE.AND UP1, UPT, UR18, URZ, UPT ;  /* 0x000000ff1200728c */ /* 0x000fe2000bf25270 */
[----:B------:R-:W-:Y:S01]  /*1610*/  PLOP3.LUT P2, PT, P2, PT, PT, 0x8, 0x80 ;  /* 0x000000000080781c */ /* 0x000fe2000174e170 */
[----:B------:R-:W-:Y:S01]  /*1620*/  USEL UR38, URZ, 0x1, UP5 ;  /* 0x00000001ff267887 */ /* 0x000fe2000a800000 */
[----:B------:R-:W-:Y:S01]  /*1630*/  CS2R R10, SRZ ;  /* 0x00000000000a7805 */ /* 0x000fe2000001ff00 */
[----:B------:R-:W-:Y:S01]  /*1640*/  IMAD.MOV.U32 R9, RZ, RZ, RZ ;  /* 0x000000ffff097224 */ /* 0x000fe200078e00ff */
[----:B------:R-:W3:Y:S01]  /*1650*/  LDCU UR62, c[0x0][0x370] ;  /* 0x00006e00ff3e77ac */ /* 0x000ee20008000800 */
[----:B------:R-:W-:Y:S01]  /*1660*/  IMAD.MOV.U32 R8, RZ, RZ, 0x1 ;  /* 0x00000001ff087424 */ /* 0x000fe200078e00ff */
[----:B------:R-:W4:Y:S01]  /*1670*/  LDCU.64 UR54, c[0x0][0x348] ;  /* 0x00006900ff3677ac */ /* 0x000f220008000a00 */
[----:B------:R-:W-:-:S02]  /*1680*/  USHF.R.U32.HI UR66, URZ, 0x6, UR29 ;  /* 0x00000006ff427899 */ /* 0x000fc4000801161d */
[----:B--2---:R-:W-:Y:S02]  /*1690*/  UIADD3 UR5, UPT, UPT, UR6, 0xff, URZ ;  /* 0x000000ff06057890 */ /* 0x004fe4000fffe0ff */
[----:B------:R-:W-:Y:S02]  /*16a0*/  UIADD3 UR67, UPT, UPT, UR6, 0x1fe, URZ ;  /* 0x000001fe06437890 */ /* 0x000fe4000fffe0ff */
[----:B------:R-:W-:Y:S01]  /*16b0*/  USHF.R.S32.HI UR4, URZ, 0x1f, UR5 ;  /* 0x0000001fff047899 */ /* 0x000fe20008011405 */
[----:B------:R-:W2:Y:S03]  /*16c0*/  LDCU UR61, c[0x0][0x374] ;  /* 0x00006e80ff3d77ac */ /* 0x000ea60008000800 */
[----:B------:R-:W-:Y:S02]  /*16d0*/  ULEA.HI UR4, UR4, UR5, URZ, 0x8 ;  /* 0x0000000504047291 */ /* 0x000fe4000f8f40ff */
[----:B------:R-:W-:-:S02]  /*16e0*/  USEL UR38, UR38, 0x2, UP1 ;  /* 0x0000000226267887 */ /* 0x000fc40008800000 */
[----:B------:R-:W-:Y:S02]  /*16f0*/  USHF.R.S32.HI UR64, URZ, 0x8, UR4 ;  /* 0x00000008ff407899 */ /* 0x000fe40008011404 */
[----:B------:R-:W-:Y:S02]  /*1700*/  UIADD3 UR4, UPT, UPT, UR6, -0x1, URZ ;  /* 0xffffffff06047890 */ /* 0x000fe4000fffe0ff */
[----:B------:R-:W-:Y:S02]  /*1710*/  UISETP.LT.U32.AND UP0, UPT, UR64, 0x3, UPT ;  /* 0x000000034000788c */ /* 0x000fe4000bf01070 */
[----:B------:R-:W-:Y:S02]  /*1720*/  UISETP.GE.U32.AND UP2, UPT, UR4, -0x1ff, UPT ;  /* 0xfffffe010400788c */ /* 0x000fe4000bf46070 */
[----:B------:R-:W-:Y:S01]  /*1730*/  USEL UR63, UR64, 0x3, UP0 ;  /* 0x00000003403f7887 */ /* 0x000fe20008000000 */
[----:B------:R-:W-:-:S03]  /*1740*/  UMOV UR23, URZ ;  /* 0x000000ff00177c82 */ /* 0x000fc60008000000 */
[----:B------:R-:W-:Y:S02]  /*1750*/  UIADD3 UR37, UPT, UPT, UR63, -0x1, URZ ;  /* 0xffffffff3f257890 */ /* 0x000fe4000fffe0ff */
[----:B------:R-:W-:-:S03]  /*1760*/  UIADD3 UR65, UPT, UPT, UR64, -UR63, URZ ;  /* 0x8000003f40417290 */ /* 0x000fc6000fffe0ff */
[----:B------:R-:W-:-:S04]  /*1770*/  @UP2 UIADD3 UR37, UPT, UPT, UR63, URZ, URZ ;  /* 0x000000ff3f252290 */ /* 0x000fc8000fffe0ff */
[----:B--234-:R-:W-:-:S12]  /*1780*/  UIADD3 UR37, UPT, UPT, UR37, 0x1, URZ ;  /* 0x0000000125257890 */ /* 0x01cfd8000fffe0ff */
.L_x_46:
[----:B------:R-:W-:Y:S01]  /*1790*/  UISETP.NE.AND UP0, UPT, UR39, URZ, UPT ;  /* 0x000000ff2700728c */ /* 0x000fe2000bf05270 */
[----:B------:R-:W2:Y:S08]  /*17a0*/  S2UR UR39, SR_CgaCtaId ;  /* 0x00000000002779c3 */ /* 0x000eb00000008800 */
[----:B---3--:R-:W-:Y:S05]  /*17b0*/  BRA.U UP0, `(.L_x_23) ;  /* 0x0000000100347547 */ /* 0x008fea000b800000 */
[----:B------:R-:W3:Y:S01]  /*17c0*/  S2R R0, SR_CgaCtaId ;  /* 0x0000000000007919 */ /* 0x000ee20000008800 */
[----:B------:R-:W-:-:S04]  /*17d0*/  MOV R2, 0x400 ;  /* 0x0000040000027802 */ /* 0x000fc80000000f00 */
[----:B---3--:R-:W-:Y:S02]  /*17e0*/  LEA R0, R0, R2, 0x18 ;  /* 0x0000000200007211 */ /* 0x008fe400078ec0ff */
[----:B------:R-:W-:-:S03]  /*17f0*/  SHF.L.U32 R2, R8, 0x1f, RZ ;  /* 0x0000001f08027819 */ /* 0x000fc600000006ff */
[----:B------:R-:W-:-:S04]  /*1800*/  IMAD R0, R9, 0x8, R0 ;  /* 0x0000000809007824 */ /* 0x000fc800078e0200 */
[----:B------:R-:W3:Y:S02]  /*1810*/  SYNCS.PHASECHK.TRANS64.TRYWAIT P0, [R0+URZ+0xd0], R2 ;  /* 0x0000d002000075a7 */ /* 0x000ee400080011ff */
[----:B---3--:R-:W-:Y:S05]  /*1820*/  @!P0 BRA `(.L_x_24) ;  /* 0x0000005c00948947 */ /* 0x008fea0003800000 */
.L_x_114:
[----:B------:R-:W-:Y:S01]  /*1830*/  VIADD R9, R9, 0x1 ;  /* 0x0000000109097836 */ /* 0x000fe20000000000 */
[----:B------:R3:W-:Y:S04]  /*1840*/  SYNCS.ARRIVE.TRANS64.A1T0 RZ, [R0+URZ+0xc0], RZ ;  /* 0x0000c0ff00ff79a7 */ /* 0x0007e800081000ff */
[----:B------:R-:W-:-:S04]  /*1850*/  ISETP.NE.AND P0, PT, R9, 0x2, PT ;  /* 0x000000020900780c */ /* 0x000fc80003f05270 */
[----:B------:R-:W-:Y:S02]  /*1860*/  SEL R9, R9, RZ, P0 ;  /* 0x000000ff09097207 */ /* 0x000fe40000000000 */
[----:B---3--:R-:W-:-:S04]  /*1870*/  SEL R0, RZ, 0x1, P0 ;  /* 0x00000001ff007807 */ /* 0x008fc80000000000 */
[----:B------:R-:W-:-:S07]  /*1880*/  LOP3.LUT R8, R8, R0, RZ, 0x3c, !PT ;  /* 0x0000000008087212 */ /* 0x000fce00078e3cff */
.L_x_23:
[----:B------:R-:W-:Y:S01]  /*1890*/  UMOV UR21, 0x400 ;  /* 0x0000040000157882 */ /* 0x000fe20000000000 */
[----:B------:R-:W-:Y:S01]  /*18a0*/  SHF.L.U32 R0, R12, 0x1f, RZ ;  /* 0x0000001f0c007819 */ /* 0x000fe200000006ff */
[----:B--2---:R-:W-:Y:S02]  /*18b0*/  ULEA UR21, UR39, UR21, 0x18 ;  /* 0x0000001527157291 */ /* 0x004fe4000f8ec0ff */
[----:B------:R-:W-:Y:S02]  /*18c0*/  UISETP.GE.U32.AND UP0, UPT, UR67, 0x1ff, UPT ;  /* 0x000001ff4300788c */ /* 0x000fe4000bf06070 */
[----:B------:R-:W-:Y:S02]  /*18d0*/  ULEA UR4, UR23, UR21, 0x3 ;  /* 0x0000001517047291 */ /* 0x000fe4000f8e18ff */
[----:B------:R-:W-:Y:S02]  /*18e0*/  USHF.L.U32 UR59, UR48, 0x6, URZ ;  /* 0x00000006303b7899 */ /* 0x000fe400080006ff */
[----:B------:R-:W-:Y:S01]  /*18f0*/  UIMAD UR27, UR46, 0x30, UR66 ;  /* 0x000000302e1b78a4 */ /* 0x000fe2000f8e0242 */
[----:B------:R-:W-:-:S04]  /*1900*/  UMOV UR13, URZ ;  /* 0x000000ff000d7c82 */ /* 0x000fc80008000000 */
[----:B------:R2:W3:Y:S01]  /*1910*/  SYNCS.PHASECHK.TRANS64.TRYWAIT P1, [UR4+0x18], R0 ;  /* 0x00001800ff0075a7 */ /* 0x0004e20008021104 */
[----:B------:R-:W-:Y:S06]  /*1920*/  BRA.U !UP0, `(.L_x_25) ;  /* 0x0000000508587547 */ /* 0x000fec000b800000 */
[----:B------:R-:W-:Y:S01]  /*1930*/  UMOV UR22, URZ ;  /* 0x000000ff00167c82 */ /* 0x000fe20008000000 */
[----:B------:R-:W-:-:S05]  /*1940*/  UMOV UR6, UR23 ;  /* 0x0000001700067c82 */ /* 0x000fca0008000000 */
.L_x_33:
[----:B------:R-:W-:Y:S01]  /*1950*/  ULEA UR57, UR6, UR21, 0x3 ;  /* 0x0000001506397291 */ /* 0x000fe2000f8e18ff */
[----:B---3--:R-:W-:Y:S01]  /*1960*/  @!P4 MOV R2, 0xe000 ;  /* 0x0000e0000002c802 */ /* 0x008fe20000000f00 */
[----:B-123--:R-:W-:Y:S10]  /*1970*/  @P1 BRA `(.L_x_26) ;  /* 0x00000000000c1947 */ /* 0x00eff40003800000 */
[----:B------:R-:W-:-:S04]  /*1980*/  SHF.L.U32 R3, R12, 0x1f, RZ ;  /* 0x0000001f0c037819 */ /* 0x000fc800000006ff */
[----:B------:R-:W3:Y:S02]  /*1990*/  SYNCS.PHASECHK.TRANS64.TRYWAIT P0, [UR57+0x18], R3 ;  /* 0x00001803ff0075a7 */ /* 0x000ee40008001139 */
[----:B---3--:R-:W-:Y:S05]  /*19a0*/  @!P0 BRA `(.L_x_27) ;  /* 0x0000005c00488947 */ /* 0x008fea0003800000 */
.L_x_26:
[----:B------:R3:W-:Y:S01]  /*19b0*/  @!P4 SYNCS.ARRIVE.TRANS64 RZ, [UR57], R2 ;  /* 0x00000002ffffc9a7 */ /* 0x0007e20008000039 */
[----:B------:R-:W-:-:S04]  /*19c0*/  ULOP3.LUT UR4, UR38, 0x2, URZ, 0xfc, !UPT ;  /* 0x0000000226047892 */ /* 0x000fc8000f8efcff */
[----:B------:R-:W-:-:S09]  /*19d0*/  UISETP.NE.AND UP0, UPT, UR4, 0x2, UPT ;  /* 0x000000020400788c */ /* 0x000fd2000bf05270 */
[----:B------:R-:W-:Y:S05]  /*19e0*/  BRA.U UP0, `(.L_x_28) ;  /* 0x0000000100047547 */ /* 0x000fea000b800000 */
[----:B-1----:R-:W-:Y:S05]  /*19f0*/  BPT.TRAP 0x1 ;  /* 0x000000040000795c */ /* 0x002fea0000300000 */
.L_x_28:
[----:B------:R-:W-:Y:S04]  /*1a00*/  BSSY.RECONVERGENT B0, `(.L_x_29) ;  /* 0x0000003000007945 */ /* 0x000fe80003800200 */
[----:B------:R-:W-:Y:S05]  /*1a10*/  @P3 BRA `(.L_x_30) ;  /* 0x0000000000043947 */ /* 0x000fea0003800000 */
[----:B-1----:R-:W-:Y:S05]  /*1a20*/  BPT.TRAP 0x1 ;  /* 0x000000040000795c */ /* 0x002fea0000300000 */
.L_x_30:
[----:B-1----:R-:W-:Y:S05]  /*1a30*/  BSYNC.RECONVERGENT B0 ;  /* 0x0000000000007941 */ /* 0x002fea0003800200 */
.L_x_29:
[----:B------:R-:W-:Y:S01]  /*1a40*/  UIADD3 UR4, UPT, UPT, UR6, 0x1, URZ ;  /* 0x0000000106047890 */ /* 0x000fe2000fffe0ff */
[----:B------:R-:W-:Y:S01]  /*1a50*/  BSSY.RECONVERGENT B0, `(.L_x_31) ;  /* 0x000003e000007945 */ /* 0x000fe20003800200 */
[----:B------:R-:W-:Y:S02]  /*1a60*/  ELECT P0, URZ, PT ;  /* 0x0000000000ff782f */ /* 0x000fe40003800000 */
[----:B------:R-:W-:-:S04]  /*1a70*/  UISETP.NE.AND UP0, UPT, UR4, 0x3, UPT ;  /* 0x000000030400788c */ /* 0x000fc8000bf05270 */
[----:B------:R-:W-:Y:S02]  /*1a80*/  USEL UR5, URZ, 0x1, UP0 ;  /* 0x00000001ff057887 */ /* 0x000fe40008000000 */
[----:B------:R-:W-:-:S04]  /*1a90*/  USEL UR23, UR4, URZ, UP0 ;  /* 0x000000ff04177287 */ /* 0x000fc80008000000 */
[----:B------:R-:W-:Y:S01]  /*1aa0*/  ULEA UR4, UR23, UR21, 0x3 ;  /* 0x0000001517047291 */ /* 0x000fe2000f8e18ff */
[----:B------:R-:W-:-:S04]  /*1ab0*/  LOP3.LUT R12, R12, UR5, RZ, 0x3c, !PT ;  /* 0x000000050c0c7c12 */ /* 0x000fc8000f8e3cff */
[----:B--2---:R-:W-:-:S04]  /*1ac0*/  SHF.L.U32 R0, R12, 0x1f, RZ ;  /* 0x0000001f0c007819 */ /* 0x004fc800000006ff */
[----:B------:R1:W2:Y:S01]  /*1ad0*/  SYNCS.PHASECHK.TRANS64.TRYWAIT P1, [UR4+0x18], R0 ;  /* 0x00001800ff0075a7 */ /* 0x0002a20008021104 */
[----:B------:R-:W-:Y:S05]  /*1ae0*/  @!P0 BRA `(.L_x_32) ;  /* 0x0000000000d08947 */ /* 0x000fea0003800000 */
[----:B------:R-:W-:Y:S02]  /*1af0*/  ULEA UR32, UR6, UR21, 0xf ;  /* 0x0000001506207291 */ /* 0x000fe4000f8e78ff */
[----:B------:R-:W-:Y:S02]  /*1b00*/  UIADD3 UR4, UP1, UPT, UR54, 0x80, URZ ;  /* 0x0000008036047890 */ /* 0x000fe4000ff3e0ff */
[----:B------:R-:W-:Y:S02]  /*1b10*/  UIMAD UR7, UR6, 0x3000, UR29 ;  /* 0x00003000060778a4 */ /* 0x000fe4000f8e021d */
[----:B------:R-:W-:Y:S02]  /*1b20*/  USHF.L.U32 UR58, UR22, 0x8, URZ ;  /* 0x00000008163a7899 */ /* 0x000fe400080006ff */
[----:B------:R-:W-:Y:S02]  /*1b30*/  UIADD3 UR14, UP0, UPT, UR54, 0x180, URZ ;  /* 0x00000180360e7890 */ /* 0x000fe4000ff1e0ff */
[----:B------:R-:W-:-:S02]  /*1b40*/  UIADD3.X UR5, UPT, UPT, URZ, UR55, URZ, UP1, !UPT ;  /* 0x00000037ff057290 */ /* 0x000fc40008ffe4ff */
[----:B------:R-:W-:Y:S02]  /*1b50*/  ULEA UR7, UR7, UR21, 0x1 ;  /* 0x0000001507077291 */ /* 0x000fe4000f8e08ff */
[----:B------:R-:W-:Y:S02]  /*1b60*/  UIADD3 UR56, UPT, UPT, UR32, 0x3300, URZ ;  /* 0x0000330020387890 */ /* 0x000fe4000fffe0ff */
[----:B------:R-:W-:Y:S02]  /*1b70*/  UIADD3 UR50, UPT, UPT, UR58, 0x40, URZ ;  /* 0x000000403a327890 */ /* 0x000fe4000fffe0ff */
[----:B------:R-:W-:Y:S02]  /*1b80*/  UIADD3 UR48, UPT, UPT, UR32, 0x5300, URZ ;  /* 0x0000530020307890 */ /* 0x000fe4000fffe0ff */
[----:B------:R-:W-:Y:S02]  /*1b90*/  UIADD3 UR42, UPT, UPT, UR58, 0x80, URZ ;  /* 0x000000803a2a7890 */ /* 0x000fe4000fffe0ff */
[----:B------:R-:W-:-:S02]  /*1ba0*/  UIADD3 UR40, UPT, UPT, UR32, 0x7300, URZ ;  /* 0x0000730020287890 */ /* 0x000fc4000fffe0ff */
[----:B------:R-:W-:Y:S02]  /*1bb0*/  UIADD3 UR34, UPT, UPT, UR58, 0xc0, URZ ;  /* 0x000000c03a227890 */ /* 0x000fe4000fffe0ff */
[----:B------:R-:W-:Y:S02]  /*1bc0*/  UIADD3 UR32, UPT, UPT, UR32, 0x9300, URZ ;  /* 0x0000930020207890 */ /* 0x000fe4000fffe0ff */
[----:B------:R-:W-:Y:S02]  /*1bd0*/  UIADD3.X UR15, UPT, UPT, URZ, UR55, URZ, UP0, !UPT ;  /* 0x00000037ff0f7290 */ /* 0x000fe400087fe4ff */
[----:B------:R-:W-:Y:S02]  /*1be0*/  UIADD3 UR24, UPT, UPT, UR7, 0x1b300, URZ ;  /* 0x0001b30007187890 */ /* 0x000fe4000fffe0ff */
[----:B------:R-:W-:Y:S01]  /*1bf0*/  UIADD3 UR8, UPT, UPT, UR7, 0x1cb00, URZ ;  /* 0x0001cb0007087890 */ /* 0x000fe2000fffe0ff */
[----:B------:R-:W-:Y:S01]  /*1c00*/  UMOV UR30, 0x0 ;  /* 0x00000000001e7882 */ /* 0x000fe20000000000 */
[----:B------:R-:W-:Y:S01]  /*1c10*/  UMOV UR31, 0x10000000 ;  /* 0x10000000001f7882 */ /* 0x000fe20000000000 */
[----:B------:R-:W-:Y:S01]  /*1c20*/  UMOV UR49, UR57 ;  /* 0x0000003900317c82 */ /* 0x000fe20008000000 */
[----:B------:R-:W-:Y:S01]  /*1c30*/  UMOV UR51, UR59 ;  /* 0x0000003b00337c82 */ /* 0x000fe20008000000 */
[----:B------:R-:W-:Y:S01]  /*1c40*/  UMOV UR52, UR60 ;  /* 0x0000003c00347c82 */ /* 0x000fe20008000000 */
[----:B------:R-:W-:Y:S01]  /*1c50*/  UMOV UR41, UR57 ;  /* 0x0000003900297c82 */ /* 0x000fe20008000000 */
[----:B------:R-:W-:Y:S01]  /*1c60*/  UMOV UR43, UR59 ;  /* 0x0000003b002b7c82 */ /* 0x000fe20008000000 */
[----:B------:R-:W-:Y:S01]  /*1c70*/  UMOV UR44, UR60 ;  /* 0x0000003c002c7c82 */ /* 0x000fe20008000000 */
[----:B------:R-:W-:Y:S01]  /*1c80*/  UTMALDG.3D [UR56], [UR4], desc[UR30] ;  /* 0x00001e38040075b4 */ /* 0x000fe20008011000 */
[----:B------:R-:W-:Y:S01]  /*1c90*/  UMOV UR33, UR57 ;  /* 0x0000003900217c82 */ /* 0x000fe20008000000 */
[----:B------:R-:W-:Y:S01]  /*1ca0*/  UMOV UR35, UR59 ;  /* 0x0000003b00237c82 */ /* 0x000fe20008000000 */
[----:B------:R-:W-:Y:S01]  /*1cb0*/  UMOV UR36, UR60 ;  /* 0x0000003c00247c82 */ /* 0x000fe20008000000 */
[----:B------:R-:W-:Y:S01]  /*1cc0*/  UMOV UR13, 0x30000 ;  /* 0x00030000000d7882 */ /* 0x000fe20000000000 */
[----:B------:R-:W-:Y:S01]  /*1cd0*/  UMOV UR25, UR57 ;  /* 0x0000003900197c82 */ /* 0x000fe20008000000 */
[----:B------:R-:W-:Y:S01]  /*1ce0*/  UMOV UR28, UR60 ;  /* 0x0000003c001c7c82 */ /* 0x000fe20008000000 */
[----:B------:R-:W-:Y:S01]  /*1cf0*/  UMOV UR26, UR58 ;  /* 0x0000003a001a7c82 */ /* 0x000fe20008000000 */
[----:B------:R-:W-:Y:S01]  /*1d00*/  UTMALDG.3D [UR48], [UR4], desc[UR30] ;  /* 0x00001e30040075b4 */ /* 0x000fe20008011000 */
[----:B------:R-:W-:Y:S01]  /*1d10*/  UMOV UR9, UR57 ;  /* 0x0000003900097c82 */ /* 0x000fe20008000000 */
[----:B------:R-:W-:Y:S01]  /*1d20*/  UMOV UR11, UR27 ;  /* 0x0000001b000b7c82 */ /* 0x000fe20008000000 */
[----:B------:R-:W-:Y:S01]  /*1d30*/  UMOV UR12, UR60 ;  /* 0x0000003c000c7c82 */ /* 0x000fe20008000000 */
[----:B------:R-:W-:Y:S01]  /*1d40*/  UMOV UR10, UR50 ;  /* 0x00000032000a7c82 */ /* 0x000fe20008000000 */
[----:B------:R-:W-:Y:S01]  /*1d50*/  UIADD3 UR16, UPT, UPT, UR7, 0x1e300, URZ ;  /* 0x0001e30007107890 */ /* 0x000fe2000fffe0ff */
[----:B------:R-:W-:Y:S01]  /*1d60*/  UMOV UR17, UR57 ;  /* 0x0000003900117c82 */ /* 0x000fe20008000000 */
[----:B------:R-:W-:Y:S01]  /*1d70*/  UTMALDG.3D [UR40], [UR4], desc[UR30] ;  /* 0x00001e28040075b4 */ /* 0x000fe20008011000 */
[----:B------:R-:W-:Y:S01]  /*1d80*/  UMOV UR19, UR27 ;  /* 0x0000001b00137c82 */ /* 0x000fe20008000000 */
[----:B------:R-:W-:Y:S01]  /*1d90*/  UMOV UR20, UR60 ;  /* 0x0000003c00147c82 */ /* 0x000fe20008000000 */
[----:B------:R-:W-:Y:S01]  /*1da0*/  UMOV UR18, UR42 ;  /* 0x0000002a00127c82 */ /* 0x000fe20008000000 */
[----:B------:R-:W-:Y:S01]  /*1db0*/  UTMALDG.3D [UR32], [UR4], desc[UR30] ;  /* 0x00001e20040075b4 */ /* 0x000fe20008011000 */
[----:B------:R-:W-:Y:S01]  /*1dc0*/  UTMALDG.3D.MULTICAST [UR24], [UR14], UR13, desc[UR30] ;  /* 0x00001e180e0073b4 */ /* 0x000fe2000801180d */
[----:B------:R4:W-:Y:S01]  /*1dd0*/  UTMALDG.3D.MULTICAST [UR8], [UR14], UR13, desc[UR30] ;  /* 0x00001e080e0073b4 */ /* 0x0009e2000801180d */
[----:B------:R1:W-:Y:S01]  /*1de0*/  UTMALDG.3D.MULTICAST [UR16], [UR14], UR13, desc[UR30] ;  /* 0x00001e100e0073b4 */ /* 0x0003e2000801180d */
[----:B----4-:R-:W-:Y:S01]  /*1df0*/  UIADD3 UR8, UPT, UPT, UR7, 0x1fb00, URZ ;  /* 0x0001fb0007087890 */ /* 0x010fe2000fffe0ff */
[----:B------:R-:W-:-:S08]  /*1e00*/  UMOV UR10, UR34 ;  /* 0x00000022000a7c82 */ /* 0x000fd00008000000 */
[----:B------:R1:W-:Y:S02]  /*1e10*/  UTMALDG.3D.MULTICAST [UR8], [UR14], UR13, desc[UR30] ;  /* 0x00001e080e0073b4 */ /* 0x0003e4000801180d */
[----:B-1----:R-:W-:Y:S01]  /*1e20*/  NOP ;  /* 0x0000000000007918 */ /* 0x002fe20000000000 */
.L_x_32:
[----:B------:R-:W-:Y:S05]  /*1e30*/  BSYNC.RECONVERGENT B0 ;  /* 0x0000000000007941 */ /* 0x000fea0003800200 */
.L_x_31:
[----:B------:R-:W-:Y:S01]  /*1e40*/  UIADD3 UR22, UPT, UPT, UR22, 0x1, URZ ;  /* 0x0000000116167890 */ /* 0x000fe2000fffe0ff */
[----:B------:R-:W-:Y:S01]  /*1e50*/  UMOV UR6, UR23 ;  /* 0x0000001700067c82 */ /* 0x000fe20008000000 */
[----:B------:R-:W-:Y:S02]  /*1e60*/  UMOV UR13, UR37 ;  /* 0x00000025000d7c82 */ /* 0x000fe40008000000 */
[----:B------:R-:W-:-:S09]  /*1e70*/  UISETP.NE.AND UP0, UPT, UR22, UR37, UPT ;  /* 0x000000251600728c */ /* 0x000fd2000bf05270 */
[----:B------:R-:W-:Y:S05]  /*1e80*/  BRA.U UP0, `(.L_x_33) ;  /* 0xfffffff900b07547 */ /* 0x000fea000b83ffff */
.L_x_25:
[----:B------:R-:W-:Y:S01]  /*1e90*/  ULEA UR4, UR23, UR21, 0x3 ;  /* 0x0000001517047291 */ /* 0x000fe2000f8e18ff */
[----:B-12---:R-:W-:Y:S01]  /*1ea0*/  SHF.L.U32 R0, R12, 0x1f, RZ ;  /* 0x0000001f0c007819 */ /* 0x006fe200000006ff */
[----:B------:R-:W-:Y:S01]  /*1eb0*/  @!P2 SYNCS.ARRIVE.TRANS64.A1T0 RZ, [UR21+0x58], RZ ;  /* 0x000058ffffffa9a7 */ /* 0x000fe20008100015 */
[----:B------:R-:W-:-:S06]  /*1ec0*/  UISETP.GT.AND UP0, UPT, UR64, UR63, UPT ;  /* 0x0000003f4000728c */ /* 0x000fcc000bf04270 */
[----:B---3--:R1:W2:Y:S03]  /*1ed0*/  SYNCS.PHASECHK.TRANS64.TRYWAIT P1, [UR4+0x18], R0 ;  /* 0x00001800ff0075a7 */ /* 0x0082a60008021104 */
[----:B------:R-:W-:Y:S05]  /*1ee0*/  BRA.U !UP0, `(.L_x_34) ;  /* 0x0000000508547547 */ /* 0x000fea000b800000 */
[----:B------:R-:W-:Y:S01]  /*1ef0*/  UIADD3 UR22, UPT, UPT, UR65, UR13, URZ ;  /* 0x0000000d41167290 */ /* 0x000fe2000fffe0ff */
[----:B------:R-:W-:-:S11]  /*1f00*/  UMOV UR6, UR23 ;  /* 0x0000001700067c82 */ /* 0x000fd60008000000 */
.L_x_42:
[----:B------:R-:W-:Y:S01]  /*1f10*/  ULEA UR57, UR6, UR21, 0x3 ;  /* 0x0000001506397291 */ /* 0x000fe2000f8e18ff */
[----:B--2---:R-:W-:Y:S01]  /*1f20*/  @!P4 MOV R2, 0xe000 ;  /* 0x0000e0000002c802 */ /* 0x004fe20000000f00 */
[----:B--23--:R-:W-:Y:S10]  /*1f30*/  @P1 BRA `(.L_x_35) ;  /* 0x00000000000c1947 */ /* 0x00cff40003800000 */
[----:B------:R-:W-:-:S04]  /*1f40*/  SHF.L.U32 R3, R12, 0x1f, RZ ;  /* 0x0000001f0c037819 */ /* 0x000fc800000006ff */
[----:B------:R-:W2:Y:S02]  /*1f50*/  SYNCS.PHASECHK.TRANS64.TRYWAIT P0, [UR57+0x18], R3 ;  /* 0x00001803ff0075a7 */ /* 0x000ea40008001139 */
[----:B--2---:R-:W-:Y:S05]  /*1f60*/  @!P0 BRA `(.L_x_36) ;  /* 0x0000005400f08947 */ /* 0x004fea0003800000 */
.L_x_35:
[----:B------:R2:W-:Y:S01]  /*1f70*/  @!P4 SYNCS.ARRIVE.TRANS64 RZ, [UR57], R2 ;  /* 0x00000002ffffc9a7 */ /* 0x0005e20008000039 */
[----:B------:R-:W-:-:S04]  /*1f80*/  ULOP3.LUT UR4, UR38, 0x2, URZ, 0xfc, !UPT ;  /* 0x0000000226047892 */ /* 0x000fc8000f8efcff */
[----:B------:R-:W-:-:S09]  /*1f90*/  UISETP.NE.AND UP0, UPT, UR4, 0x2, UPT ;  /* 0x000000020400788c */ /* 0x000fd2000bf05270 */
[----:B------:R-:W-:Y:S05]  /*1fa0*/  BRA.U UP0, `(.L_x_37) ;  /* 0x0000000100047547 */ /* 0x000fea000b800000 */
[----:B------:R-:W-:Y:S05]  /*1fb0*/  BPT.TRAP 0x1 ;  /* 0x000000040000795c */ /* 0x000fea0000300000 */
.L_x_37:
[----:B------:R-:W-:Y:S04]  /*1fc0*/  BSSY.RECONVERGENT B0, `(.L_x_38) ;  /* 0x0000003000007945 */ /* 0x000fe80003800200 */
[----:B------:R-:W-:Y:S05]  /*1fd0*/  @P3 BRA `(.L_x_39) ;  /* 0x0000000000043947 */ /* 0x000fea0003800000 */
[----:B------:R-:W-:Y:S05]  /*1fe0*/  BPT.TRAP 0x1 ;  /* 0x000000040000795c */ /* 0x000fea0000300000 */
.L_x_39:
[----:B------:R-:W-:Y:S05]  /*1ff0*/  BSYNC.RECONVERGENT B0 ;  /* 0x0000000000007941 */ /* 0x000fea0003800200 */
.L_x_38:
        /* <DEDUP_REMOVED lines=8> */
[----:B-1----:R-:W-:-:S04]  /*2080*/  SHF.L.U32 R0, R12, 0x1f, RZ ;  /* 0x0000001f0c007819 */ /* 0x002fc800000006ff */
[----:B------:R1:W3:Y:S01]  /*2090*/  SYNCS.PHASECHK.TRANS64.TRYWAIT P1, [UR4+0x18], R0 ;  /* 0x00001800ff0075a7 */ /* 0x0002e20008021104 */
        /* <DEDUP_REMOVED lines=53> */
.L_x_41:
[----:B------:R-:W-:Y:S05]  /*23f0*/  BSYNC.RECONVERGENT B0 ;  /* 0x0000000000007941 */ /* 0x000fea0003800200 */
.L_x_40:
[----:B------:R-:W-:Y:S01]  /*2400*/  UIADD3 UR13, UPT, UPT, UR13, 0x1, URZ ;  /* 0x000000010d0d7890 */ /* 0x000fe2000fffe0ff */
[----:B------:R-:W-:-:S03]  /*2410*/  UMOV UR6, UR23 ;  /* 0x0000001700067c82 */ /* 0x000fc60008000000 */
[----:B------:R-:W-:-:S09]  /*2420*/  UISETP.NE.AND UP0, UPT, UR13, UR22, UPT ;  /* 0x000000160d00728c */ /* 0x000fd2000bf05270 */
[----:B------:R-:W-:Y:S05]  /*2430*/  BRA.U UP0, `(.L_x_42) ;  /* 0xfffffff900b47547 */ /* 0x000fea000b83ffff */
.L_x_34:
[C---:B------:R-:W-:Y:S01]  /*2440*/  LEA R3, R11.reuse, UR21, 0x3 ;  /* 0x000000150b037c11 */ /* 0x040fe2000f8e18ff */
[----:B------:R-:W-:Y:S01]  /*2450*/  NOP ;  /* 0x0000000000007918 */ /* 0x000fe20000000000 */
[----:B-1----:R-:W-:Y:S02]  /*2460*/  SHF.L.U32 R0, R10, 0x1f, RZ ;  /* 0x0000001f0a007819 */ /* 0x002fe400000006ff */
[----:B------:R-:W-:Y:S02]  /*2470*/  LEA R4, R11, UR21, 0x4 ;  /* 0x000000150b047c11 */ /* 0x000fe4000f8e20ff */
[----:B------:R-:W1:Y:S02]  /*2480*/  SYNCS.PHASECHK.TRANS64.TRYWAIT P0, [R3+URZ+0x60], R0 ;  /* 0x00006000030075a7 */ /* 0x000e6400080011ff */
[----:B-1----:R-:W-:Y:S05]  /*2490*/  @!P0 BRA `(.L_x_43) ;  /* 0x0000005000bc8947 */ /* 0x002fea0003800000 */
.L_x_117:
[----:B------:R-:W4:Y:S01]  /*24a0*/  LDS.128 R4, [R4+0xf0] ;  /* 0x0000f00004047984 */ /* 0x000f220000000c00 */
[----:B------:R-:W-:Y:S01]  /*24b0*/  UISETP.GE.AND UP0, UPT, UR45, 0x1, UPT ;  /* 0x000000012d00788c */ /* 0x000fe2000bf06270 */
[----:B------:R-:W-:Y:S01]  /*24c0*/  @!PT LDS RZ, [RZ] ;  /* 0x00000000fffff984 */ /* 0x000fe20000000800 */
[----:B------:R-:W-:Y:S01]  /*24d0*/  @!PT LDS RZ, [RZ] ;  /* 0x00000000fffff984 */ /* 0x000fe20000000800 */
[----:B------:R-:W-:Y:S01]  /*24e0*/  @!PT LDS RZ, [RZ] ;  /* 0x00000000fffff984 */ /* 0x000fe20000000800 */
[----:B------:R-:W-:Y:S01]  /*24f0*/  @!PT LDS RZ, [RZ] ;  /* 0x00000000fffff984 */ /* 0x000fe20000000800 */
[----:B------:R1:W-:Y:S06]  /*2500*/  MEMBAR.ALL.CTA ;  /* 0x0000000000007992 */ /* 0x0003ec0000008000 */
[----:B-1----:R-:W1:Y:S01]  /*2510*/  FENCE.VIEW.ASYNC.S ;  /* 0x00000000000073c6 */ /* 0x002e620000000000 */
[----:B----4-:R-:W-:-:S13]  /*2520*/  LOP3.LUT P0, RZ, R6, 0x1, RZ, 0xc0, !PT ;  /* 0x0000000106ff7812 */ /* 0x010fda000780c0ff */
[----:B-1----:R-:W-:Y:S01]  /*2530*/  VOTEU.ANY UP1, P0 ;  /* 0x0000000000ff7886 */ /* 0x002fe20000020100 */
[----:B------:R-:W-:-:S13]  /*2540*/  PLOP3.LUT P0, PT, PT, PT, UP1, 0x80, 0x8 ;  /* 0x000000000008781c */ /* 0x000fda0003f0f018 */
[----:B------:R-:W-:Y:S02]  /*2550*/  @P0 LOP3.LUT R0, R5, 0xffff, RZ, 0xc0, !PT ;  /* 0x0000ffff05000812 */ /* 0x000fe400078ec0ff */
[----:B--2---:R-:W-:Y:S02]  /*2560*/  @P0 MOV R2, R4 ;  /* 0x0000000400020202 */ /* 0x004fe40000000f00 */
[----:B------:R-:W-:Y:S01]  /*2570*/  @P0 R2UR UR5, R0 ;  /* 0x00000000000502ca */ /* 0x000fe200000e0000 */
[----:B------:R-:W-:Y:S01]  /*2580*/  VIADD R0, R3, 0x70 ;  /* 0x0000007003007836 */ /* 0x000fe20000000000 */
[----:B------:R-:W-:Y:S02]  /*2590*/  @P0 SHF.R.U32.HI R4, RZ, 0x10, R5 ;  /* 0x00000010ff040819 */ /* 0x000fe40000011605 */
[----:B------:R-:W-:Y:S02]  /*25a0*/  @P0 R2UR UR6, R2 ;  /* 0x00000000020602ca */ /* 0x000fe400000e0000 */
[----:B------:R-:W-:-:S02]  /*25b0*/  PRMT R0, RZ, 0x654, R0 ;  /* 0x00000654ff007816 */ /* 0x000fc40000000000 */
[----:B------:R-:W-:Y:S02]  /*25c0*/  @P0 R2UR UR4, R4 ;  /* 0x00000000040402ca */ /* 0x000fe400000e0000 */
[----:B------:R1:W-:Y:S03]  /*25d0*/  SYNCS.ARRIVE.TRANS64.RED.A1T0 RZ, [R0+URZ], RZ ;  /* 0x000000ff00ff79a7 */ /* 0x0003e600081004ff */
[----:B------:R-:W-:-:S04]  /*25e0*/  @UP1 UMOV UR47, UR5 ;  /* 0x00000005002f1c82 */ /* 0x000fc80008000000 */
[----:B------:R-:W-:-:S04]  /*25f0*/  @UP1 UMOV UR53, UR6 ;  /* 0x0000000600351c82 */ /* 0x000fc80008000000 */
[----:B------:R-:W-:Y:S01]  /*2600*/  @UP1 UMOV UR60, UR4 ;  /* 0x00000004003c1c82 */ /* 0x000fe20008000000 */
[----:B------:R-:W-:Y:S05]  /*2610*/  BRA.U !UP0, `(.L_x_44) ;  /* 0x0000000108d47547 */ /* 0x000fea000b800000 */
[----:B------:R-:W2:Y:S01]  /*2620*/  LDCU.128 UR12, c[0x0][0xb10] ;  /* 0x00016200ff0c77ac */ /* 0x000ea20008000c00 */
[----:B------:R-:W4:Y:S01]  /*2630*/  LDCU UR22, c[0x0][0xb20] ;  /* 0x00016400ff1677ac */ /* 0x000f220008000800 */
[----:B------:R-:W3:Y:S01]  /*2640*/  LDCU UR20, c[0x0][0xb0c] ;  /* 0x00016180ff1477ac */ /* 0x000ee20008000800 */
[----:B------:R-:W1:Y:S01]  /*2650*/  LDCU.64 UR8, c[0x0][0xb28] ;  /* 0x00016500ff0877ac */ /* 0x000e620008000a00 */
[----:B------:R-:W-:Y:S02]  /*2660*/  UISETP.NE.AND UP3, UPT, UR45, 0x1, UPT ;  /* 0x000000012d00788c */ /* 0x000fe4000bf65270 */
[----:B--2---:R-:W-:Y:S02]  /*2670*/  UIMAD.WIDE.U32 UR6, UR61, UR15, URZ ;  /* 0x0000000f3d0672a5 */ /* 0x004fe4000f8e00ff */
[----:B------:R-:W-:Y:S02]  /*2680*/  UIMAD.WIDE.U32 UR4, UR62, UR12, URZ ;  /* 0x0000000c3e0472a5 */ /* 0x000fe4000f8e00ff */
[----:B------:R-:W-:-:S02]  /*2690*/  UISETP.NE.AND UP0, UPT, UR14, 0x1, UPT ;  /* 0x000000010e00788c */ /* 0x000fc4000bf05270 */
[----:B------:R-:W-:Y:S01]  /*26a0*/  UIMAD.WIDE.U32 UR18, UR47, UR15, URZ ;  /* 0x0000000f2f1272a5 */ /* 0x000fe2000f8e00ff */
[----:B------:R-:W-:Y:S02]  /*26b0*/  UMOV UR6, UR7 ;  /* 0x0000000700067c82 */ /* 0x000fe40008000000 */
[----:B------:R-:W-:Y:S01]  /*26c0*/  UMOV UR4, UR5 ;  /* 0x0000000500047c82 */ /* 0x000fe20008000000 */
[----:B----4-:R-:W-:Y:S02]  /*26d0*/  USHF.R.U32.HI UR6, URZ, UR22, UR6 ;  /* 0x00000016ff067299 */ /* 0x010fe40008011606 */
[----:B---3--:R-:W-:Y:S02]  /*26e0*/  UISETP.NE.AND UP2, UPT, UR20, 0x1, UPT ;  /* 0x000000011400788c */ /* 0x008fe4000bf45270 */
[----:B------:R-:W-:Y:S02]  /*26f0*/  USHF.R.U32.HI UR4, URZ, UR13, UR4 ;  /* 0x0000000dff047299 */ /* 0x000fe40008011604 */
[----:B------:R-:W-:-:S02]  /*2700*/  USEL UR5, UR61, UR6, !UP0 ;  /* 0x000000063d057287 */ /* 0x000fc4000c000000 */
[----:B------:R-:W-:Y:S02]  /*2710*/  USEL UR6, UR62, UR4, !UP2 ;  /* 0x000000043e067287 */ /* 0x000fe4000d000000 */
[----:B-1----:R-:W-:Y:S01]  /*2720*/  UIMAD.WIDE.U32 UR10, UR5, UR8, URZ ;  /* 0x00000008050a72a5 */ /* 0x002fe2000f8e00ff */
[----:B------:R-:W-:Y:S01]  /*2730*/  UMOV UR4, UR19 ;  /* 0x0000001300047c82 */ /* 0x000fe20008000000 */
[----:B------:R-:W-:Y:S02]  /*2740*/  UIMAD.WIDE.U32 UR16, UR53, UR12, URZ ;  /* 0x0000000c351072a5 */ /* 0x000fe4000f8e00ff */
[----:B------:R-:W-:-:S03]  /*2750*/  UIMAD.WIDE.U32 UR18, UR6, UR8, URZ ;  /* 0x00000008061272a5 */ /* 0x000fc6000f8e00ff */
[----:B------:R-:W-:Y:S01]  /*2760*/  UMOV UR10, UR11 ;  /* 0x0000000b000a7c82 */ /* 0x000fe20008000000 */
[----:B------:R-:W-:Y:S02]  /*2770*/  USHF.R.U32.HI UR4, URZ, UR22, UR4 ;  /* 0x00000016ff047299 */ /* 0x000fe40008011604 */
[----:B------:R-:W-:Y:S01]  /*2780*/  @UP3 USHF.R.U32.HI UR5, URZ, UR9, UR10 ;  /* 0x00000009ff053299 */ /* 0x000fe2000801160a */
[----:B------:R-:W-:Y:S01]  /*2790*/  UMOV UR16, UR17 ;  /* 0x0000001100107c82 */ /* 0x000fe20008000000 */
[----:B------:R-:W-:Y:S01]  /*27a0*/  UMOV UR18, UR19 ;  /* 0x0000001300127c82 */ /* 0x000fe20008000000 */
[----:B------:R-:W-:Y:S02]  /*27b0*/  USHF.R.U32.HI UR13, URZ, UR13, UR16 ;  /* 0x0000000dff0d7299 */ /* 0x000fe40008011610 */
[----:B------:R-:W-:Y:S02]  /*27c0*/  USEL UR4, UR47, UR4, !UP0 ;  /* 0x000000042f047287 */ /* 0x000fe4000c000000 */
[----:B------:R-:W-:-:S02]  /*27d0*/  @UP3 USHF.R.U32.HI UR6, URZ, UR9, UR18 ;  /* 0x00000009ff063299 */ /* 0x000fc40008011612 */
[----:B------:R-:W-:Y:S02]  /*27e0*/  UIMAD UR7, UR45, UR5, URZ ;  /* 0x000000052d0772a4 */ /* 0x000fe4000f8e02ff */
[----:B------:R-:W-:Y:S02]  /*27f0*/  USEL UR5, UR53, UR13, !UP2 ;  /* 0x0000000d35057287 */ /* 0x000fe4000d000000 */
[----:B------:R-:W-:Y:S02]  /*2800*/  UIMAD UR10, UR45, UR6, URZ ;  /* 0x000000062d0a72a4 */ /* 0x000fe4000f8e02ff */
[----:B------:R-:W-:Y:S02]  /*2810*/  UISETP.GE.AND UP0, UPT, UR4, UR7, UPT ;  /* 0x000000070400728c */ /* 0x000fe4000bf06270 */
[----:B------:R-:W-:Y:S02]  /*2820*/  UIMAD.WIDE.U32 UR12, UR4, UR8, URZ ;  /* 0x00000008040c72a5 */ /* 0x000fe4000f8e00ff */
[----:B------:R-:W-:-:S02]  /*2830*/  UISETP.GE.OR UP0, UPT, UR5, UR10, UP0 ;  /* 0x0000000a0500728c */ /* 0x000fc40008706670 */
[----:B------:R-:W-:Y:S02]  /*2840*/  UIMAD.WIDE.U32 UR10, UR5, UR8, URZ ;  /* 0x00000008050a72a5 */ /* 0x000fe4000f8e00ff */
[----:B------:R-:W-:Y:S01]  /*2850*/  UIADD3 UR12, UPT, UPT, -UR4, URZ, URZ ;  /* 0x000000ff040c7290 */ /* 0x000fe2000fffe1ff */
[----:B------:R-:W-:Y:S01]  /*2860*/  UMOV UR8, UR13 ;  /* 0x0000000d00087c82 */ /* 0x000fe20008000000 */
[----:B------:R-:W-:Y:S02]  /*2870*/  UIADD3 UR10, UPT, UPT, -UR5, URZ, URZ ;  /* 0x000000ff050a7290 */ /* 0x000fe4000fffe1ff */
[----:B------:R-:W-:-:S03]  /*2880*/  USHF.R.U32.HI UR8, URZ, UR9, UR8 ;  /* 0x00000009ff087299 */ /* 0x000fc60008011608 */
[----:B------:R-:W-:Y:S01]  /*2890*/  @!UP0 UMOV UR7, UR11 ;  /* 0x0000000b00078c82 */ /* 0x000fe20008000000 */
[----:B------:R-:W-:Y:S02]  /*28a0*/  UIMAD UR12, UR14, UR12, UR47 ;  /* 0x0000000c0e0c72a4 */ /* 0x000fe4000f8e022f */
[----:B------:R-:W-:Y:S02]  /*28b0*/  USEL UR8, UR4, UR8, !UP3 ;  /* 0x0000000804087287 */ /* 0x000fe4000d800000 */
[----:B------:R-:W-:Y:S02]  /*28c0*/  @!UP0 USHF.R.U32.HI UR7, URZ, UR9, UR7 ;  /* 0x00000009ff078299 */ /* 0x000fe40008011607 */
[----:B------:R-:W-:Y:S02]  /*28d0*/  UIADD3 UR9, UPT, UPT, -UR8, URZ, URZ ;  /* 0x000000ff08097290 */ /* 0x000fe4000fffe1ff */
[----:B------:R-:W-:Y:S02]  /*28e0*/  @!UP0 USEL UR7, UR5, UR7, !UP3 ;  /* 0x0000000705078287 */ /* 0x000fe4000d800000 */
[----:B------:R-:W-:-:S02]  /*28f0*/  UIMAD UR9, UR45, UR9, UR4 ;  /* 0x000000092d0972a4 */ /* 0x000fc4000f8e0204 */
[----:B------:R-:W-:Y:S02]  /*2900*/  @!UP0 UIADD3 UR8, UPT, UPT, UR8, -UR7, URZ ;  /* 0x8000000708088290 */ /* 0x000fe4000fffe0ff */
[----:B------:R-:W-:Y:S02]  /*2910*/  @!UP0 UIMAD UR7, UR9, UR6, UR7 ;  /* 0x00000006090782a4 */ /* 0x000fe4000f8e0207 */
[----:B------:R-:W-:Y:S02]  /*2920*/  @!UP0 UIMAD UR4, UR45, UR8, UR5 ;  /* 0x000000082d0482a4 */ /* 0x000fe4000f8e0205 */
[----:B------:R-:W-:Y:S02]  /*2930*/  UIMAD UR6, UR20, UR10, UR53 ;  /* 0x0000000a140672a4 */ /* 0x000fe4000f8e0235 */
[----:B------:R-:W-:Y:S01]  /*2940*/  UIMAD UR47, UR4, UR14, UR12 ;  /* 0x0000000e042f72a4 */ /* 0x000fe2000f8e020c */
[----:B------:R-:W-:Y:S02]  /*2950*/  @!UP0 UMOV UR5, UR7 ;  /* 0x0000000700058c82 */ /* 0x000fe40008000000 */
[----:B------:R-:W-:-:S12]  /*2960*/  UIMAD UR53, UR5, UR20, UR6 ;  /* 0x00000014053572a4 */ /* 0x000fd8000f8e0206 */
.L_x_44:
[----:B------:R-:W2:Y:S02]  /*2970*/  LDCU UR4, c[0x0][0xb30] ;  /* 0x00016600ff0477ac */ /* 0x000ea40008000800 */
[----:B--2---:R-:W-:-:S09]  /*2980*/  UISETP.NE.AND UP0, UPT, UR4, 0x1, UPT ;  /* 0x000000010400788c */ /* 0x004fd2000bf05270 */
[----:B------:R-:W-:Y:S05]  /*2990*/  BRA.U UP0, `(.L_x_45) ;  /* 0x0000000100447547 */ /* 0x000fea000b800000 */
[----:B------:R-:W2:Y:S01]  /*29a0*/  LDCU.128 UR8, c[0x0][0xb10] ;  /* 0x00016200ff0877ac */ /* 0x000ea20008000c00 */
[----:B------:R-:W4:Y:S01]  /*29b0*/  LDCU UR12, c[0x0][0xb0c] ;  /* 0x00016180ff0c77ac */ /* 0x000f220008000800 */
[----:B------:R-:W1:Y:S01]  /*29c0*/  LDCU UR13, c[0x0][0xb20] ;  /* 0x00016400ff0d77ac */ /* 0x000e620008000800 */
[----:B--2---:R-:W-:Y:S02]  /*29d0*/  UIMAD.WIDE.U32 UR6, UR53, UR8, URZ ;  /* 0x00000008350672a5 */ /* 0x004fe4000f8e00ff */
[----:B------:R-:W-:Y:S02]  /*29e0*/  UIMAD.WIDE.U32 UR4, UR47, UR11, URZ ;  /* 0x0000000b2f0472a5 */ /* 0x000fe4000f8e00ff */
[----:B----4-:R-:W-:Y:S02]  /*29f0*/  UISETP.NE.AND UP2, UPT, UR12, 0x1, UPT ;  /* 0x000000010c00788c */ /* 0x010fe4000bf45270 */
[----:B------:R-:W-:Y:S01]  /*2a00*/  UISETP.NE.AND UP0, UPT, UR10, 0x1, UPT ;  /* 0x000000010a00788c */ /* 0x000fe2000bf05270 */
[----:B------:R-:W-:-:S02]  /*2a10*/  UMOV UR6, UR7 ;  /* 0x0000000700067c82 */ /* 0x000fc40008000000 */
[----:B------:R-:W-:Y:S01]  /*2a20*/  UMOV UR4, UR5 ;  /* 0x0000000500047c82 */ /* 0x000fe20008000000 */
[----:B------:R-:W-:Y:S02]  /*2a30*/  USHF.R.U32.HI UR9, URZ, UR9, UR6 ;  /* 0x00000009ff097299 */ /* 0x000fe40008011606 */
[----:B-1----:R-:W-:Y:S02]  /*2a40*/  USHF.R.U32.HI UR4, URZ, UR13, UR4 ;  /* 0x0000000dff047299 */ /* 0x002fe40008011604 */
[----:B------:R-:W-:Y:S02]  /*2a50*/  USEL UR5, UR53, UR9, !UP2 ;  /* 0x0000000935057287 */ /* 0x000fe4000d000000 */
[----:B------:R-:W-:-:S04]  /*2a60*/  USEL UR4, UR47, UR4, !UP0 ;  /* 0x000000042f047287 */ /* 0x000fc8000c000000 */
[----:B------:R-:W-:Y:S02]  /*2a70*/  UIADD3 UR6, UPT, UPT, UR5, -UR4, URZ ;  /* 0x8000000405067290 */ /* 0x000fe4000fffe0ff */
[----:B------:R-:W-:Y:S02]  /*2a80*/  UIADD3 UR4, UPT, UPT, -UR5, UR4, URZ ;  /* 0x0000000405047290 */ /* 0x000fe4000fffe1ff */
[----:B------:R-:W-:Y:S02]  /*2a90*/  UIMAD UR47, UR6, UR10, UR47 ;  /* 0x0000000a062f72a4 */ /* 0x000fe4000f8e022f */
[----:B------:R-:W-:-:S12]  /*2aa0*/  UIMAD UR53, UR4, UR12, UR53 ;  /* 0x0000000c043572a4 */ /* 0x000fd8000f8e0235 */
.L_x_45:
[----:B------:R-:W-:Y:S01]  /*2ab0*/  VIADD R11, R11, 0x1 ;  /* 0x000000010b0b7836 */ /* 0x000fe20000000000 */
[----:B------:R-:W-:Y:S02]  /*2ac0*/  R2UR UR5, R68 ;  /* 0x00000000440572ca */ /* 0x000fe400000e0000 */
[----:B------:R-:W-:Y:S02]  /*2ad0*/  R2UR UR4, R67 ;  /* 0x00000000430472ca */ /* 0x000fe400000e0000 */
[C---:B------:R-:W-:Y:S02]  /*2ae0*/  ISETP.NE.AND P0, PT, R11.reuse, 0x2, PT ;  /* 0x000000020b00780c */ /* 0x040fe40003f05270 */
[----:B------:R-:W-:Y:S02]  /*2af0*/  PLOP3.LUT P2, PT, PT, PT, PT, 0x80, 0x8 ;  /* 0x000000000008781c */ /* 0x000fe40003f4f070 */
[----:B-1----:R-:W-:Y:S02]  /*2b00*/  SEL R0, RZ, 0x1, P0 ;  /* 0x00000001ff007807 */ /* 0x002fe40000000000 */
[----:B------:R-:W-:-:S02]  /*2b10*/  SEL R11, R11, RZ, P0 ;  /* 0x000000ff0b0b7207 */ /* 0x000fc40000000000 */
[----:B------:R-:W-:Y:S01]  /*2b20*/  LOP3.LUT R10, R10, R0, RZ, 0x3c, !PT ;  /* 0x000000000a0a7212 */ /* 0x000fe200078e3cff */
[----:B------:R-:W-:Y:S02]  /*2b30*/  UIADD3 UR48, UPT, UPT, UR53, UR5, URZ ;  /* 0x0000000535307290 */ /* 0x000fe4000fffe0ff */
[----:B------:R-:W-:Y:S01]  /*2b40*/  UIADD3 UR46, UPT, UPT, UR47, UR4, URZ ;  /* 0x000000042f2e7290 */ /* 0x000fe2000fffe0ff */
[----:B------:R-:W-:Y:S11]  /*2b50*/  BRA.U UP1, `(.L_x_46) ;  /* 0xffffffed010c7547 */ /* 0x000ff6000b83ffff */
[----:B------:R-:W-:Y:S01]  /*2b60*/  UIADD3 UR21, UPT, UPT, UR21, 0x18, URZ ;  /* 0x0000001815157890 */ /* 0x000fe2000fffe0ff */
[----:B------:R-:W-:-:S03]  /*2b70*/  SHF.L.U32 R2, R12, 0x1f, RZ ;  /* 0x0000001f0c027819 */ /* 0x000fc600000006ff */
[----:B------:R-:W-:-:S09]  /*2b80*/  ULEA UR4, UR23, UR21, 0x3 ;  /* 0x0000001517047291 */ /* 0x000fd2000f8e18ff */
[----:B------:R-:W1:Y:S02]  /*2b90*/  SYNCS.PHASECHK.TRANS64.TRYWAIT P0, [UR4], R2 ;  /* 0x00000002ff0075a7 */ /* 0x000e640008001104 */
[----:B-1----:R-:W-:Y:S05]  /*2ba0*/  @!P0 BRA `(.L_x_47) ;  /* 0x0000004c000c8947 */ /* 0x002fea0003800000 */
.L_x_119:
[----:B------:R-:W-:-:S04]  /*2bb0*/  UIADD3 UR4, UPT, UPT, UR23, 0x1, URZ ;  /* 0x0000000117047890 */ /* 0x000fc8000fffe0ff */
[----:B------:R-:W-:-:S04]  /*2bc0*/  UISETP.NE.AND UP0, UPT, UR4, 0x3, UPT ;  /* 0x000000030400788c */ /* 0x000fc8000bf05270 */
[----:B------:R-:W-:Y:S02]  /*2bd0*/  USEL UR6, URZ, 0x1, UP0 ;  /* 0x00000001ff067887 */ /* 0x000fe40008000000 */
[----:B------:R-:W-:-:S04]  /*2be0*/  USEL UR4, UR4, URZ, UP0 ;  /* 0x000000ff04047287 */ /* 0x000fc80008000000 */
[----:B------:R-:W-:Y:S01]  /*2bf0*/  ULEA UR5, UR4, UR21, 0x3 ;  /* 0x0000001504057291 */ /* 0x000fe2000f8e18ff */
[----:B------:R-:W-:-:S04]  /*2c00*/  LOP3.LUT R12, R12, UR6, RZ, 0x3c, !PT ;  /* 0x000000060c0c7c12 */ /* 0x000fc8000f8e3cff */
[----:B-1----:R-:W-:-:S04]  /*2c10*/  SHF.L.U32 R2, R12, 0x1f, RZ ;  /* 0x0000001f0c027819 */ /* 0x002fc800000006ff */
[----:B------:R-:W1:Y:S02]  /*2c20*/  SYNCS.PHASECHK.TRANS64.TRYWAIT P0, [UR5], R2 ;  /* 0x00000002ff0075a7 */ /* 0x000e640008001105 */
[----:B-1----:R-:W-:Y:S05]  /*2c30*/  @!P0 BRA `(.L_x_48) ;  /* 0x0000004c00008947 */ /* 0x002fea0003800000 */
.L_x_121:
[----:B------:R-:W-:-:S04]  /*2c40*/  UIADD3 UR4, UPT, UPT, UR4, 0x1, URZ ;  /* 0x0000000104047890 */ /* 0x000fc8000fffe0ff */
[----:B------:R-:W-:-:S04]  /*2c50*/  UISETP.NE.AND UP0, UPT, UR4, 0x3, UPT ;  /* 0x000000030400788c */ /* 0x000fc8000bf05270 */
[----:B------:R-:W-:Y:S02]  /*2c60*/  USEL UR5, URZ, 0x1, UP0 ;  /* 0x00000001ff057887 */ /* 0x000fe40008000000 */
[----:B------:R-:W-:-:S04]  /*2c70*/  USEL UR4, UR4, URZ, UP0 ;  /* 0x000000ff04047287 */ /* 0x000fc80008000000 */
[----:B------:R-:W-:Y:S01]  /*2c80*/  ULEA UR4, UR4, UR21, 0x3 ;  /* 0x0000001504047291 */ /* 0x000fe2000f8e18ff */
[----:B-1----:R-:W-:-:S04]  /*2c90*/  LOP3.LUT R2, R12, UR5, RZ, 0x3c, !PT ;  /* 0x000000050c027c12 */ /* 0x002fc8000f8e3cff */
[----:B------:R-:W-:Y:S01]  /*2ca0*/  SHF.L.U32 R2, R2, 0x1f, RZ ;  /* 0x0000001f02027819 */ /* 0x000fe200000006ff */
[----:B------:R-:W-:-:S07]  /*2cb0*/  IMAD.U32 R0, RZ, RZ, UR4 ;  /* 0x00000004ff007e24 */ /* 0x000fce000f8e00ff */
.L_x_49:
[----:B-1----:R1:W2:Y:S02]  /*2cc0*/  SYNCS.PHASECHK.TRANS64.TRYWAIT P0, [R0+URZ], R2 ;  /* 0x00000002000075a7 */ /* 0x0022a400080011ff */
[----:B--2---:R-:W-:Y:S05]  /*2cd0*/  @!P0 NANOSLEEP.SYNCS 0x989680 ;  /* 0x009896800000895d */ /* 0x004fea0003900000 */
[----:B------:R-:W2:Y:S02]  /*2ce0*/  @!P0 SYNCS.PHASECHK.TRANS64 P0, [R0+URZ], R2 ;  /* 0x00000002000085a7 */ /* 0x000ea400080010ff */
[----:B--2---:R-:W-:Y:S05]  /*2cf0*/  @P0 EXIT ;  /* 0x000000000000094d */ /* 0x004fea0003800000 */
[----:B------:R-:W-:Y:S05]  /*2d00*/  BRA `(.L_x_49) ;  /* 0xfffffffc00ec7947 */ /* 0x000fea000383ffff */
.L_x_22:
[----:B------:R-:W-:-:S04]  /*2d10*/  UISETP.NE.AND UP0, UPT, UR39, URZ, UPT ;  /* 0x000000ff2700728c */ /* 0x000fc8000bf05270 */
[----:B------:R-:W-:-:S09]  /*2d20*/  UISETP.NE.OR UP0, UPT, UR18, 0x1, UP0 ;  /* 0x000000011200788c */ /* 0x000fd20008705670 */
[----:B------:R-:W-:Y:S05]  /*2d30*/  BRA.U UP0, `(.L_x_50) ;  /* 0x0000000500487547 */ /* 0x000fea000b800000 */
[----:B------:R-:W-:Y:S01]  /*2d40*/  ISETP.GE.U32.AND P2, PT, R0, 0x2, PT ;  /* 0x000000020000780c */ /* 0x000fe20003f46070 */
[----:B------:R-:W-:Y:S01]  /*2d50*/  IMAD.MOV.U32 R12, RZ, RZ, 0x1 ;  /* 0x00000001ff0c7424 */ /* 0x000fe200078e00ff */
[----:B------:R-:W-:Y:S02]  /*2d60*/  CS2R R10, SRZ ;  /* 0x00000000000a7805 */ /* 0x000fe4000001ff00 */
[----:B------:R-:W-:Y:S01]  /*2d70*/  CS2R R8, SRZ ;  /* 0x0000000000087805 */ /* 0x000fe2000001ff00 */
[----:B------:R-:W-:Y:S01]  /*2d80*/  UMOV UR4, 0x400 ;  /* 0x0000040000047882 */ /* 0x000fe20000000000 */
[----:B------:R-:W-:Y:S01]  /*2d90*/  UMOV UR5, URZ ;  /* 0x000000ff00057c82 */ /* 0x000fe20008000000 */
[----:B------:R-:W-:-:S12]  /*2da0*/  ULEA UR39, UR39, UR4, 0x18 ;  /* 0x0000000427277291 */ /* 0x000fd8000f8ec0ff */
.L_x_54:
[----:B------:R-:W-:Y:S02]  /*2db0*/  LEA R2, R8, UR39, 0x3 ;  /* 0x0000002708027c11 */ /* 0x000fe4000f8e18ff */
[----:B------:R-:W-:-:S03]  /*2dc0*/  SHF.L.U32 R4, R9, 0x1f, RZ ;  /* 0x0000001f09047819 */ /* 0x000fc600000006ff */
[----:B------:R-:W-:Y:S01]  /*2dd0*/  VIADD R5, R2, 0xd0 ;  /* 0x000000d002057836 */ /* 0x000fe20000000000 */
[----:B------:R-:W2:Y:S02]  /*2de0*/  SYNCS.PHASECHK.TRANS64.TRYWAIT P0, [R2+URZ+0xc0], R4 ;  /* 0x0000c004020075a7 */ /* 0x000ea400080011ff */
[----:B--2---:R-:W-:Y:S05]  /*2df0*/  @!P0 BRA `(.L_x_51) ;  /* 0x0000004800a88947 */ /* 0x004fea0003800000 */
.L_x_122:
[----:B------:R-:W-:Y:S01]  /*2e00*/  ULEA UR4, UR5, UR39, 0x3 ;  /* 0x0000002705047291 */ /* 0x000fe2000f8e18ff */
[----:B--2---:R-:W-:Y:S01]  /*2e10*/  PRMT R2, RZ, 0x654, R5 ;  /* 0x00000654ff027816 */ /* 0x004fe20000000005 */
[----:B------:R-:W-:Y:S01]  /*2e20*/  @!P2 IMAD.MOV.U32 R4, RZ, RZ, 0x10 ;  /* 0x00000010ff04a424 */ /* 0x000fe200078e00ff */
[----:B------:R-:W-:Y:S01]  /*2e30*/  SHF.L.U32 R5, R12, 0x1f, RZ ;  /* 0x0000001f0c057819 */ /* 0x000fe200000006ff */
[----:B------:R-:W-:Y:S01]  /*2e40*/  UIADD3 UR6, UPT, UPT, UR4, 0x60, URZ ;  /* 0x0000006004067890 */ /* 0x000fe2000fffe0ff */
[----:B------:R2:W-:Y:S05]  /*2e50*/  SYNCS.ARRIVE.TRANS64.RED.A1T0 RZ, [R2+URZ], RZ ;  /* 0x000000ff02ff79a7 */ /* 0x0005ea00081004ff */
[----:B------:R-:W-:Y:S01]  /*2e60*/  IMAD.U32 R6, RZ, RZ, UR6 ;  /* 0x00000006ff067e24 */ /* 0x000fe2000f8e00ff */
[----:B------:R-:W3:Y:S04]  /*2e70*/  SYNCS.PHASECHK.TRANS64.TRYWAIT P0, [UR4+0x70], R5 ;  /* 0x00007005ff0075a7 */ /* 0x000ee80008001104 */
[----:B------:R-:W-:Y:S01]  /*2e80*/  PRMT R6, R0, 0x654, R6 ;  /* 0x0000065400067816 */ /* 0x000fe20000000006 */
[----:B--23--:R-:W-:Y:S06]  /*2e90*/  @!P0 BRA `(.L_x_52) ;  /* 0x0000004800948947 */ /* 0x00cfec0003800000 */
.L_x_124:
[----:B------:R-:W-:Y:S01]  /*2ea0*/  ULEA UR6, UR5, UR39, 0x4 ;  /* 0x0000002705067291 */ /* 0x000fe2000f8e20ff */
[----:B------:R-:W-:Y:S01]  /*2eb0*/  SEL R3, R6, R3, !P2 ;  /* 0x0000000306037207 */ /* 0x000fe20005000000 */
[----:B------:R-:W-:Y:S01]  /*2ec0*/  UIADD3 UR7, UPT, UPT, UR4, 0x60, URZ ;  /* 0x0000006004077890 */ /* 0x000fe2000fffe0ff */
[----:B--2---:R-:W-:Y:S01]  /*2ed0*/  LEA R2, R11, UR39, 0x3 ;  /* 0x000000270b027c11 */ /* 0x004fe2000f8e18ff */
[----:B------:R-:W-:Y:S01]  /*2ee0*/  UIADD3 UR6, UPT, UPT, UR6, 0xf0, URZ ;  /* 0x000000f006067890 */ /* 0x000fe2000fffe0ff */
[----:B------:R2:W-:Y:S01]  /*2ef0*/  @!P2 SYNCS.ARRIVE.TRANS64.RED RZ, [R3+URZ], R4 ;  /* 0x0000000403ffa9a7 */ /* 0x0005e200080004ff */
[----:B------:R-:W-:Y:S01]  /*2f00*/  UIADD3 UR4, UPT, UPT, UR5, 0x1, URZ ;  /* 0x0000000105047890 */ /* 0x000fe2000fffe0ff */
[----:B------:R-:W-:-:S03]  /*2f10*/  VIADD R8, R8, 0x1 ;  /* 0x0000000108087836 */ /* 0x000fc60000000000 */
[----:B------:R-:W-:Y:S02]  /*2f20*/  UISETP.NE.AND UP0, UPT, UR4, 0x2, UPT ;  /* 0x000000020400788c */ /* 0x000fe4000bf05270 */
[----:B------:R-:W-:Y:S01]  /*2f30*/  ISETP.NE.AND P0, PT, R8, 0x2, PT ;  /* 0x000000020800780c */ /* 0x000fe20003f05270 */
[----:B------:R-:W-:Y:S06]  /*2f40*/  UGETNEXTWORKID.BROADCAST [UR6], [UR7] ;  /* 0x00000000060073ca */ /* 0x000fec0008000100 */
[----:B------:R-:W-:Y:S02]  /*2f50*/  USEL UR6, URZ, 0x1, UP0 ;  /* 0x00000001ff067887 */ /* 0x000fe40008000000 */
[----:B------:R-:W-:-:S04]  /*2f60*/  USEL UR5, UR4, URZ, UP0 ;  /* 0x000000ff04057287 */ /* 0x000fc80008000000 */
[----:B------:R-:W-:Y:S02]  /*2f70*/  LOP3.LUT R12, R12, UR6, RZ, 0x3c, !PT ;  /* 0x000000060c0c7c12 */ /* 0x000fe4000f8e3cff */
[----:B--2---:R-:W-:-:S04]  /*2f80*/  SHF.L.U32 R4, R10, 0x1f, RZ ;  /* 0x0000001f0a047819 */ /* 0x004fc800000006ff */
[----:B------:R-:W2:Y:S02]  /*2f90*/  SYNCS.PHASECHK.TRANS64.TRYWAIT P1, [R2+URZ+0x60], R4 ;  /* 0x00006004020075a7 */ /* 0x000ea400080211ff */
[----:B--2---:R-:W-:Y:S05]  /*2fa0*/  @!P1 BRA `(.L_x_53) ;  /* 0x0000004800689947 */ /* 0x004fea0003800000 */
.L_x_125:
[C---:B--2---:R-:W-:Y:S01]  /*2fb0*/  LEA R4, R11.reuse, UR39, 0x4 ;  /* 0x000000270b047c11 */ /* 0x044fe2000f8e20ff */
[----:B------:R-:W-:Y:S01]  /*2fc0*/  VIADD R2, R2, 0x70 ;  /* 0x0000007002027836 */ /* 0x000fe20000000000 */
[----:B------:R-:W-:Y:S01]  /*2fd0*/  SEL R8, R8, RZ, P0 ;  /* 0x000000ff08087207 */ /* 0x000fe20000000000 */
[----:B------:R-:W-:-:S03]  /*2fe0*/  VIADD R11, R11, 0x1 ;  /* 0x000000010b0b7836 */ /* 0x000fc60000000000 */
[----:B------:R-:W2:Y:S01]  /*2ff0*/  LDS.128 R4, [R4+0xf0] ;  /* 0x0000f00004047984 */ /* 0x000ea20000000c00 */
[----:B------:R-:W-:Y:S02]  /*3000*/  PRMT R2, RZ, 0x654, R2 ;  /* 0x00000654ff027816 */ /* 0x000fe40000000002 */
[C---:B------:R-:W-:Y:S01]  /*3010*/  ISETP.NE.AND P1, PT, R11.reuse, 0x2, PT ;  /* 0x000000020b00780c */ /* 0x040fe20003f25270 */
[----:B------:R-:W-:Y:S01]  /*3020*/  @!PT LDS RZ, [RZ] ;  /* 0x00000000fffff984 */ /* 0x000fe20000000800 */
[----:B------:R-:W-:Y:S01]  /*3030*/  @!PT LDS RZ, [RZ] ;  /* 0x00000000fffff984 */ /* 0x000fe20000000800 */
[----:B------:R-:W-:Y:S01]  /*3040*/  @!PT LDS RZ, [RZ] ;  /* 0x00000000fffff984 */ /* 0x000fe20000000800 */
[----:B------:R-:W-:Y:S01]  /*3050*/  @!PT LDS RZ, [RZ] ;  /* 0x00000000fffff984 */ /* 0x000fe20000000800 */
[----:B------:R3:W-:Y:S06]  /*3060*/  MEMBAR.ALL.CTA ;  /* 0x0000000000007992 */ /* 0x0007ec0000008000 */
[----:B---3--:R-:W3:Y:S01]  /*3070*/  FENCE.VIEW.ASYNC.S ;  /* 0x00000000000073c6 */ /* 0x008ee20000000000 */
[----:B------:R-:W-:Y:S01]  /*3080*/  SEL R11, R11, RZ, P1 ;  /* 0x000000ff0b0b7207 */ /* 0x000fe20000800000 */
[----:B---3--:R3:W-:Y:S01]  /*3090*/  SYNCS.ARRIVE.TRANS64.RED.A1T0 RZ, [R2+URZ], RZ ;  /* 0x000000ff02ff79a7 */ /* 0x0087e200081004ff */
[----:B--2---:R-:W-:-:S02]  /*30a0*/  LOP3.LUT P3, RZ, R6, 0x1, RZ, 0xc0, !PT ;  /* 0x0000000106ff7812 */ /* 0x004fc4000786c0ff */
[----:B------:R-:W-:-:S04]  /*30b0*/  SEL R4, RZ, 0x1, P1 ;  /* 0x00000001ff047807 */ /* 0x000fc80000800000 */
[----:B------:R-:W-:Y:S02]  /*30c0*/  LOP3.LUT R10, R10, R4, RZ, 0x3c, !PT ;  /* 0x000000040a0a7212 */ /* 0x000fe400078e3cff */
[----:B---3--:R-:W-:-:S04]  /*30d0*/  SEL R2, RZ, 0x1, P0 ;  /* 0x00000001ff027807 */ /* 0x008fc80000000000 */
[----:B------:R-:W-:Y:S01]  /*30e0*/  LOP3.LUT R9, R9, R2, RZ, 0x3c, !PT ;  /* 0x0000000209097212 */ /* 0x000fe200078e3cff */
[----:B------:R-:W-:Y:S06]  /*30f0*/  @P3 BRA `(.L_x_54) ;  /* 0xfffffffc002c3947 */ /* 0x000fec000383ffff */
[----:B------:R-:W-:Y:S01]  /*3100*/  ULEA UR4, UR5, UR39, 0x3 ;  /* 0x0000002705047291 */ /* 0x000fe2000f8e18ff */
[----:B------:R-:W-:-:S08]  /*3110*/  SHF.L.U32 R2, R12, 0x1f, RZ ;  /* 0x0000001f0c027819 */ /* 0x000fd000000006ff */
[----:B------:R-:W2:Y:S02]  /*3120*/  SYNCS.PHASECHK.TRANS64 P0, [UR4+0x70], R2 ;  /* 0x00007002ff0075a7 */ /* 0x000ea40008001004 */
[----:B--2---:R-:W-:Y:S05]  /*3130*/  @P0 BRA `(.L_x_55) ;  /* 0x0000000000080947 */ /* 0x004fea0003800000 */
[----:B------:R-:W2:Y:S02]  /*3140*/  SYNCS.PHASECHK.TRANS64.TRYWAIT P0, [UR4+0x70], R2 ;  /* 0x00007002ff0075a7 */ /* 0x000ea40008001104 */
[----:B--2---:R-:W-:Y:S05]  /*3150*/  @!P0 BRA `(.L_x_56) ;  /* 0x0000004800108947 */ /* 0x004fea0003800000 */
.L_x_55:
[----:B------:R-:W-:-:S04]  /*3160*/  UIADD3 UR6, UPT, UPT, UR5, 0x1, URZ ;  /* 0x0000000105067890 */ /* 0x000fc8000fffe0ff */
[----:B------:R-:W-:-:S04]  /*3170*/  UISETP.NE.AND UP0, UPT, UR6, 0x2, UPT ;  /* 0x000000020600788c */ /* 0x000fc8000bf05270 */
[----:B------:R-:W-:Y:S02]  /*3180*/  USEL UR7, URZ, 0x1, UP0 ;  /* 0x00000001ff077887 */ /* 0x000fe40008000000 */
[----:B------:R-:W-:-:S04]  /*3190*/  USEL UR6, UR6, URZ, UP0 ;  /* 0x000000ff06067287 */ /* 0x000fc80008000000 */
[----:B------:R-:W-:Y:S01]  /*31a0*/  ULEA UR6, UR6, UR39, 0x3 ;  /* 0x0000002706067291 */ /* 0x000fe2000f8e18ff */
[----:B--2---:R-:W-:-:S04]  /*31b0*/  LOP3.LUT R2, R12, UR7, RZ, 0x3c, !PT ;  /* 0x000000070c027c12 */ /* 0x004fc8000f8e3cff */
[----:B------:R-:W-:-:S04]  /*31c0*/  SHF.L.U32 R0, R2, 0x1f, RZ ;  /* 0x0000001f02007819 */ /* 0x000fc800000006ff */
[----:B------:R-:W2:Y:S02]  /*31d0*/  SYNCS.PHASECHK.TRANS64 P0, [UR6+0x70], R0 ;  /* 0x00007000ff0075a7 */ /* 0x000ea40008001006 */
[----:B-12---:R-:W-:Y:S05]  /*31e0*/  @P0 EXIT ;  /* 0x000000000000094d */ /* 0x006fea0003800000 */
[----:B------:R-:W-:Y:S02]  /*31f0*/  SHF.L.U32 R2, R2, 0x1f, RZ ;  /* 0x0000001f02027819 */ /* 0x000fe400000006ff */
[----:B------:R-:W-:-:S07]  /*3200*/  MOV R0, UR6 ;  /* 0x0000000600007c02 */ /* 0x000fce0008000f00 */
.L_x_57:
[----:B-1----:R1:W2:Y:S02]  /*3210*/  SYNCS.PHASECHK.TRANS64.TRYWAIT P0, [R0+URZ+0x70], R2 ;  /* 0x00007002000075a7 */ /* 0x0022a400080011ff */
[----:B--2---:R-:W-:Y:S05]  /*3220*/  @!P0 NANOSLEEP.SYNCS 0x989680 ;  /* 0x009896800000895d */ /* 0x004fea0003900000 */
[----:B------:R-:W2:Y:S02]  /*3230*/  @!P0 SYNCS.PHASECHK.TRANS64 P0, [R0+URZ+0x70], R2 ;  /* 0x00007002000085a7 */ /* 0x000ea400080010ff */
[----:B--2---:R-:W-:Y:S05]  /*3240*/  @P0 EXIT ;  /* 0x000000000000094d */ /* 0x004fea0003800000 */
[----:B------:R-:W-:Y:S05]  /*3250*/  BRA `(.L_x_57) ;  /* 0xfffffffc00ec7947 */ /* 0x000fea000383ffff */
.L_x_50:
[----:B------:R-:W-:Y:S05]  /*3260*/  BRA.U UP4, `(.L_x_58) ;  /* 0x0000001104f47547 */ /* 0x000fea000b800000 */
[----:B------:R-:W-:Y:S01]  /*3270*/  UMOV UR4, 0x40 ;  /* 0x0000004000047882 */ /* 0x000fe20000000000 */
[----:B------:R-:W-:Y:S01]  /*3280*/  NOP ;  /* 0x0000000000007918 */ /* 0x000fe20000000000 */
[----:B------:R-:W-:-:S03]  /*3290*/  ULEA UR5, UR39, UR4, 0x18 ;  /* 0x0000000427057291 */ /* 0x000fc6000f8ec0ff */
[----:B------:R-:W-:Y:S02]  /*32a0*/  UMOV UR4, 0x400 ;  /* 0x0000040000047882 */ /* 0x000fe40000000000 */
[----:B------:R-:W-:-:S04]  /*32b0*/  ULEA UR39, UR39, UR4, 0x18 ;  /* 0x0000000427277291 */ /* 0x000fc8000f8ec0ff */
[----:B------:R-:W2:Y:S02]  /*32c0*/  LDS.U8 R0, [UR5+0x1c] ;  /* 0x00001c05ff007984 */ /* 0x000ea40008000000 */
[----:B--2---:R-:W-:-:S13]  /*32d0*/  ISETP.NE.AND P0, PT, R0, RZ, PT ;  /* 0x000000ff0000720c */ /* 0x004fda0003f05270 */
[----:B------:R-:W-:Y:S05]  /*32e0*/  @P0 BRA `(.L_x_59) ;  /* 0x0000000000580947 */ /* 0x000fea0003800000 */
[----:B------:R-:W-:-:S13]  /*32f0*/  ELECT P0, URZ, PT ;  /* 0x0000000000ff782f */ /* 0x000fda0003800000 */
[----:B------:R-:W-:Y:S05]  /*3300*/  @!P0 BRA `(.L_x_60) ;  /* 0x0000000000608947 */ /* 0x000fea0003800000 */
[----:B------:R-:W-:Y:S01]  /*3310*/  UMOV UR4, 0x10 ;  /* 0x0000001000047882 */ /* 0x000fe20000000000 */
[----:B------:R-:W-:Y:S01]  /*3320*/  HFMA2 R0, -RZ, RZ, 0, 5.9604644775390625e-08 ;  /* 0x00000001ff007431 */ /* 0x000fe200000001ff */
[----:B------:R-:W-:-:S03]  /*3330*/  MOV R3, 0xffff ;  /* 0x0000ffff00037802 */ /* 0x000fc60000000f00 */
[----:B------:R-:W-:Y:S04]  /*3340*/  DEPBAR.LE SB2, 0x36 ;  /* 0x0000ad800000791a */ /* 0x000fe80000000000 */
[----:B------:R-:W2:Y:S02]  /*3350*/  UTCATOMSWS.FIND_AND_SET.ALIGN UP0, UR4, UR4 ;  /* 0x00000004000475e3 */ /* 0x000ea40008000800 */
[----:B--2---:R-:W-:Y:S01]  /*3360*/  MOV R4, UR4 ;  /* 0x0000000400047c02 */ /* 0x004fe20008000f00 */
[----:B------:R-:W-:Y:S06]  /*3370*/  BRA.U UP0, `(.L_x_61) ;  /* 0x0000000100187547 */ /* 0x000fec000b800000 */
.L_x_62:
[----:B------:R-:W-:Y:S05]  /*3380*/  NANOSLEEP 0x64 ;  /* 0x000000640000795d */ /* 0x000fea0003800000 */
[----:B------:R-:W-:-:S05]  /*3390*/  UMOV UR4, 0x10 ;  /* 0x0000001000047882 */ /* 0x000fca0000000000 */
[----:B------:R-:W-:Y:S04]  /*33a0*/  DEPBAR.LE SB2, 0x36 ;  /* 0x0000ad800000791a */ /* 0x000fe80000000000 */
[----:B------:R-:W2:Y:S02]  /*33b0*/  UTCATOMSWS.FIND_AND_SET.ALIGN UP0, UR4, UR4 ;  /* 0x00000004000475e3 */ /* 0x000ea40008000800 */
[----:B--2---:R-:W-:Y:S01]  /*33c0*/  MOV R4, UR4 ;  /* 0x0000000400047c02 */ /* 0x004fe20008000f00 */
[----:B------:R-:W-:Y:S05]  /*33d0*/  BRA.U !UP0, `(.L_x_62) ;  /* 0xfffffffd08e87547 */ /* 0x000fea000b83ffff */
.L_x_61:
[-C--:B------:R-:W-:Y:S02]  /*33e0*/  SHF.L.U32 R3, R3, R4.reuse, RZ ;  /* 0x0000000403037219 */ /* 0x080fe400000006ff */
[----:B------:R-:W-:Y:S01]  /*33f0*/  SHF.L.U32 R0, R0, R4, RZ ;  /* 0x0000000400007219 */ /* 0x000fe200000006ff */
[----:B------:R-:W-:Y:S02]  /*3400*/  IMAD.SHL.U32 R4, R4, 0x20, RZ ;  /* 0x0000002004047824 */ /* 0x000fe400078e00ff */
[----:B------:R2:W-:Y:S04]  /*3410*/  ATOMS.OR RZ, [UR5+0x14], R3 ;  /* 0x00001403ffff798c */ /* 0x0005e8000b000005 */
[----:B------:R2:W-:Y:S04]  /*3420*/  ATOMS.OR RZ, [UR5+0x18], R0 ;  /* 0x00001800ffff798c */ /* 0x0005e8000b000005 */
[----:B------:R2:W-:Y:S01]  /*3430*/  STS [UR39+0x110], R4 ;  /* 0x00011004ff007988 */ /* 0x0005e20008000827 */
[----:B------:R-:W-:Y:S05]  /*3440*/  BRA `(.L_x_60) ;  /* 0x0000000000107947 */ /* 0x000fea0003800000 */
.L_x_59:
[----:B------:R-:W-:Y:S02]  /*3450*/  MOV R0, 0xffffffff ;  /* 0xffffffff00007802 */ /* 0x000fe40000000f00 */
[----:B------:R-:W-:-:S03]  /*3460*/  MOV R4, 0x3490 ;  /* 0x0000349000047802 */ /* 0x000fc60000000f00 */
[----:B------:R2:W-:Y:S04]  /*3470*/  STS [UR39+0x110], R0 ;  /* 0x00011000ff007988 */ /* 0x0005e80008000827 */
[----:B-12--5:R-:W-:Y:S05]  /*3480*/  CALL.REL.NOINC `($__internal_1_$__cuda_sm10x_tcgen05_guardrail_trap_phase_invalid_during_alloc) ;  /* 0x0000004800a87944 */ /* 0x026fea0003c00000 */
.L_x_60:
[----:B------:R-:W-:Y:S05]  /*3490*/  WARPSYNC.ALL ;  /* 0x0000000000007948 */ /* 0x000fea0003800000 */
[----:B------:R-:W3:Y:S01]  /*34a0*/  S2UR UR4, SR_CgaCtaId ;  /* 0x00000000000479c3 */ /* 0x000ee20000008800 */
[----:B------:R-:W-:Y:S01]  /*34b0*/  UMOV UR70, 0x400 ;  /* 0x0000040000467882 */ /* 0x000fe20000000000 */
[----:B------:R-:W-:-:S06]  /*34c0*/  NOP ;  /* 0x0000000000007918 */ /* 0x000fcc0000000000 */
[----:B------:R-:W-:Y:S06]  /*34d0*/  BAR.ARV 0x6, 0xa0 ;  /* 0x0182800000007b1d */ /* 0x000fec0000002000 */
[----:B------:R-:W4:Y:S01]  /*34e0*/  LDCU UR8, c[0x0][0x38c] ;  /* 0x00007180ff0877ac */ /* 0x000f220008000800 */
[----:B------:R-:W-:Y:S01]  /*34f0*/  LOP3.LUT R2, R2, 0xffff, RZ, 0xc0, !PT ;  /* 0x0000ffff02027812 */ /* 0x000fe200078ec0ff */
[----:B------:R-:W-:Y:S01]  /*3500*/  HFMA2 R11, -RZ, RZ, 0, 5.9604644775390625e-08 ;  /* 0x00000001ff0b7431 */ /* 0x000fe200000001ff */
[----:B------:R-:W-:Y:S01]  /*3510*/  MOV R10, RZ ;  /* 0x000000ff000a7202 */ /* 0x000fe20000000f00 */
[----:B------:R-:W1:Y:S01]  /*3520*/  LDCU UR9, c[0x0][0x38c] ;  /* 0x00007180ff0977ac */ /* 0x000e620008000800 */
[----:B------:R-:W-:-:S02]  /*3530*/  R2UR UR71, R2 ;  /* 0x00000000024772ca */ /* 0x000fc400000e0000 */
[----:B------:R-:W-:Y:S01]  /*3540*/  CS2R R8, SRZ ;  /* 0x0000000000087805 */ /* 0x000fe2000001ff00 */
[----:B------:R-:W-:Y:S01]  /*3550*/  UMOV UR73, URZ ;  /* 0x000000ff00497c82 */ /* 0x000fe20008000000 */
[----:B------:R-:W-:Y:S01]  /*3560*/  UMOV UR5, URZ ;  /* 0x000000ff00057c82 */ /* 0x000fe20008000000 */
[----:B---3--:R-:W-:Y:S01]  /*3570*/  ULEA UR70, UR4, UR70, 0x18 ;  /* 0x0000004604467291 */ /* 0x008fe2000f8ec0ff */
[----:B------:R-:W-:Y:S01]  /*3580*/  UMOV UR76, 0x0 ;  /* 0x00000000004c7882 */ /* 0x000fe20000000000 */
[----:B------:R-:W-:Y:S02]  /*3590*/  UMOV UR77, 0x40c0010 ;  /* 0x040c0010004d7882 */ /* 0x000fe40000000000 */
[----:B------:R-:W-:Y:S02]  /*35a0*/  UIADD3 UR6, UPT, UPT, UR70, 0x1b300, URZ ;  /* 0x0001b30046067890 */ /* 0x000fe4000fffe0ff */
[----:B------:R-:W-:Y:S02]  /*35b0*/  UIADD3 UR7, UPT, UPT, UR70, 0x3300, URZ ;  /* 0x0000330046077890 */ /* 0x000fe4000fffe0ff */
[----:B----4-:R-:W-:Y:S01]  /*35c0*/  UIADD3 UR8, UPT, UPT, UR8, 0xff, URZ ;  /* 0x000000ff08087890 */ /* 0x010fe2000fffe0ff */
[----:B--2---:R-:W2:Y:S01]  /*35d0*/  LDS R0, [UR70+0x110] ;  /* 0x00011046ff007984 */ /* 0x004ea20008000800 */
[----:B------:R-:W-:-:S02]  /*35e0*/  USHF.R.U32.HI UR6, URZ, 0x4, UR6 ;  /* 0x00000004ff067899 */ /* 0x000fc40008011606 */
[----:B------:R-:W-:Y:S02]  /*35f0*/  USHF.R.S32.HI UR4, URZ, 0x1f, UR8 ;  /* 0x0000001fff047899 */ /* 0x000fe40008011408 */
[----:B------:R-:W-:Y:S02]  /*3600*/  USHF.R.U32.HI UR7, URZ, 0x4, UR7 ;  /* 0x00000004ff077899 */ /* 0x000fe40008011607 */
[----:B------:R-:W-:Y:S02]  /*3610*/  ULEA.HI UR4, UR4, UR8, URZ, 0x8 ;  /* 0x0000000804047291 */ /* 0x000fe4000f8f40ff */
[----:B------:R-:W-:Y:S02]  /*3620*/  ULOP3.LUT UR7, UR7, 0x3fff, URZ, 0xc0, !UPT ;  /* 0x00003fff07077892 */ /* 0x000fe4000f8ec0ff */
[----:B------:R-:W-:Y:S02]  /*3630*/  USHF.R.S32.HI UR10, URZ, 0x8, UR4 ;  /* 0x00000008ff0a7899 */ /* 0x000fe40008011404 */
[----:B------:R-:W-:-:S02]  /*3640*/  ULOP3.LUT UR4, UR6, 0x3fff, URZ, 0xc0, !UPT ;  /* 0x00003fff06047892 */ /* 0x000fc4000f8ec0ff */
[----:B------:R-:W-:Y:S02]  /*3650*/  UISETP.LT.AND UP0, UPT, UR10, 0x1, UPT ;  /* 0x000000010a00788c */ /* 0x000fe4000bf01270 */
[----:B------:R-:W-:Y:S01]  /*3660*/  IMAD.U32 R12, RZ, RZ, UR10 ;  /* 0x0000000aff0c7e24 */ /* 0x000fe2000f8e00ff */
[----:B------:R-:W-:Y:S02]  /*3670*/  ULOP3.LUT UR72, UR7, 0x10000, URZ, 0xfc, !UPT ;  /* 0x0001000007487892 */ /* 0x000fe4000f8efcff */
[----:B------:R-:W-:Y:S02]  /*3680*/  USEL UR6, UR10, 0x1, !UP0 ;  /* 0x000000010a067887 */ /* 0x000fe4000c000000 */
[----:B------:R-:W-:Y:S02]  /*3690*/  ULOP3.LUT UR4, UR4, 0x10000, URZ, 0xfc, !UPT ;  /* 0x0001000004047892 */ /* 0x000fe4000f8efcff */
[----:B------:R-:W-:Y:S02]  /*36a0*/  UIADD3 UR6, UPT, UPT, -UR6, URZ, URZ ;  /* 0x000000ff06067290 */ /* 0x000fe4000fffe1ff */
[----:B-1----:R-:W-:Y:S01]  /*36b0*/  UISETP.GE.AND UP4, UPT, UR9, 0x1, UPT ;  /* 0x000000010900788c */ /* 0x002fe2000bf86270 */
[----:B------:R-:W-:Y:S01]  /*36c0*/  UMOV UR74, 0x0 ;  /* 0x00000000004a7882 */ /* 0x000fe20000000000 */
[----:B------:R-:W-:-:S02]  /*36d0*/  UMOV UR75, 0x40c0010 ;  /* 0x040c0010004b7882 */ /* 0x000fc40000000000 */
[----:B------:R-:W-:Y:S01]  /*36e0*/  IMAD.U32 R14, RZ, RZ, UR6 ;  /* 0x00000006ff0e7e24 */ /* 0x000fe2000f8e00ff */
[----:B--2---:R-:W-:-:S13]  /*36f0*/  R2UR UR8, R0 ;  /* 0x00000000000872ca */ /* 0x004fda00000e0000 */
[----:B------:R-:W-:-:S07]  /*3700*/  IMAD.U32 R15, RZ, RZ, UR8 ;  /* 0x00000008ff0f7e24 */ /* 0x000fce000f8e00ff */
.L_x_69:
[----:B------:R-:W-:Y:S02]  /*3710*/  LEA R0, R10, UR70, 0x3 ;  /* 0x000000460a007c11 */ /* 0x000fe4000f8e18ff */
[----:B------:R-:W-:Y:S02]  /*3720*/  SHF.L.U32 R2, R9, 0x1f, RZ ;  /* 0x0000001f09027819 */ /* 0x000fe400000006ff */
[----:B------:R-:W-:Y:S01]  /*3730*/  PLOP3.LUT P0, PT, PT, PT, UP4, 0x80, 0x8 ;  /* 0x000000000008781c */ /* 0x000fe20003f0f048 */
[----:B------:R-:W-:Y:S01]  /*3740*/  VIADD R3, R0, 0x70 ;  /* 0x0000007000037836 */ /* 0x000fe20000000000 */
[----:B-1----:R-:W1:Y:S02]  /*3750*/  SYNCS.PHASECHK.TRANS64.TRYWAIT P1, [R0+URZ+0x60], R2 ;  /* 0x00006002000075a7 */ /* 0x002e6400080211ff */
[----:B-1----:R-:W-:Y:S09]  /*3760*/  @!P1 BRA `(.L_x_63) ;  /* 0x0000004000a49947 */ /* 0x002ff20003800000 */
.L_x_127:
[----:B------:R-:W-:Y:S01]  /*3770*/  LEA R4, R10, UR70, 0x4 ;  /* 0x000000460a047c11 */ /* 0x000fe2000f8e20ff */
[----:B------:R-:W-:Y:S01]  /*3780*/  @UP4 ULEA UR6, UR5, UR70, 0x3 ;  /* 0x0000004605064291 */ /* 0x000fe2000f8e18ff */
[----:B------:R-:W-:Y:S01]  /*3790*/  PLOP3.LUT P2, PT, PT, PT, PT, 0x80, 0x8 ;  /* 0x000000000008781c */ /* 0x000fe20003f4f070 */
[----:B------:R-:W-:Y:S01]  /*37a0*/  ULEA UR7, UR73, UR70, 0x3 ;  /* 0x0000004649077291 */ /* 0x000fe2000f8e18ff */
[----:B------:R-:W-:Y:S02]  /*37b0*/  PRMT R3, RZ, 0x654, R3 ;  /* 0x00000654ff037816 */ /* 0x000fe40000000003 */
[----:B------:R-:W2:Y:S01]  /*37c0*/  LDS.128 R4, [R4+0xf0] ;  /* 0x0000f00004047984 */ /* 0x000ea20000000c00 */
[----:B-1----:R-:W-:Y:S02]  /*37d0*/  @P0 SHF.L.U32 R2, R8, 0x1f, RZ ;  /* 0x0000001f08020819 */ /* 0x002fe400000006ff */
[----:B------:R-:W-:Y:S01]  /*37e0*/  SHF.L.U32 R0, R11, 0x1f, RZ ;  /* 0x0000001f0b007819 */ /* 0x000fe200000006ff */
[----:B------:R-:W-:Y:S01]  /*37f0*/  @!PT LDS RZ, [RZ] ;  /* 0x00000000fffff984 */ /* 0x000fe20000000800 */
[----:B------:R-:W-:Y:S01]  /*3800*/  @!PT LDS RZ, [RZ] ;  /* 0x00000000fffff984 */ /* 0x000fe20000000800 */
[----:B------:R-:W-:Y:S01]  /*3810*/  @!PT LDS RZ, [RZ] ;  /* 0x00000000fffff984 */ /* 0x000fe20000000800 */
[----:B------:R-:W-:Y:S01]  /*3820*/  @!PT LDS RZ, [RZ] ;  /* 0x00000000fffff984 */ /* 0x000fe20000000800 */
[----:B------:R1:W-:Y:S06]  /*3830*/  MEMBAR.ALL.CTA ;  /* 0x0000000000007992 */ /* 0x0003ec0000008000 */
[----:B-1----:R-:W1:Y:S01]  /*3840*/  FENCE.VIEW.ASYNC.S ;  /* 0x00000000000073c6 */ /* 0x002e620000000000 */
[----:B------:R-:W-:Y:S01]  /*3850*/  R2UR UR8, R15 ;  /* 0x000000000f0872ca */ /* 0x000fe200000e0000 */
[----:B------:R-:W-:Y:S01]  /*3860*/  IMAD.U32 R13, RZ, RZ, UR7 ;  /* 0x00000007ff0d7e24 */ /* 0x000fe2000f8e00ff */
[----:B-1----:R1:W-:Y:S01]  /*3870*/  SYNCS.ARRIVE.TRANS64.RED.A1T0 RZ, [R3+URZ], RZ ;  /* 0x000000ff03ff79a7 */ /* 0x0023e200081004ff */
[----:B------:R1:W3:Y:S01]  /*3880*/  @P0 SYNCS.PHASECHK.TRANS64.TRYWAIT P2, [UR6], R2 ;  /* 0x00000002ff0005a7 */ /* 0x0002e20008041106 */
[----:B------:R-:W-:Y:S01]  /*3890*/  ULEA.HI UR6, UR73, UR73, URZ, 0x1 ;  /* 0x0000004949067291 */ /* 0x000fe2000f8f08ff */
[----:B--2---:R-:W-:-:S03]  /*38a0*/  LOP3.LUT P1, RZ, R6, 0x1, RZ, 0xc0, !PT ;  /* 0x0000000106ff7812 */ /* 0x004fc6000782c0ff */
[----:B------:R-:W-:-:S05]  /*38b0*/  USHF.R.U32.HI UR10, URZ, 0x1, UR6 ;  /* 0x00000001ff0a7899 */ /* 0x000fca0008011606 */
[----:B------:R-:W-:Y:S01]  /*38c0*/  UIMAD UR10, UR10, 0x30, UR8 ;  /* 0x000000300a0a78a4 */ /* 0x000fe2000f8e0208 */
[----:B------:R-:W2:Y:S01]  /*38d0*/  SYNCS.PHASECHK.TRANS64.TRYWAIT P0, [UR7+0xa0], R0 ;  /* 0x0000a000ff0075a7 */ /* 0x000ea20008001107 */
[----:B------:R-:W-:-:S04]  /*38e0*/  ULOP3.LUT UR7, UR6, 0xffe, URZ, 0xc0, !UPT ;  /* 0x00000ffe06077892 */ /* 0x000fc8000f8ec0ff */
[----:B------:R-:W-:-:S04]  /*38f0*/  UIADD3 UR6, UPT, UPT, -UR7, UR73, URZ ;  /* 0x0000004907067290 */ /* 0x000fc8000fffe1ff */
[----:B------:R-:W-:Y:S01]  /*3900*/  ULEA UR10, UR6, UR10, 0x14 ;  /* 0x0000000a060a7291 */ /* 0x000fe2000f8ea0ff */
[----:B-123--:R-:W-:Y:S11]  /*3910*/  @!P0 BRA `(.L_x_64) ;  /* 0x00000040004c8947 */ /* 0x00eff60003800000 */
.L_x_129:
[----:B------:R-:W-:Y:S01]  /*3920*/  IADD3 R10, PT, PT, R10, 0x1, RZ ;  /* 0x000000010a0a7810 */ /* 0x000fe20007ffe0ff */
[----:B------:R-:W-:Y:S06]  /*3930*/  BRA.U !UP4, `(.L_x_65) ;  /* 0x000000050cd87547 */ /* 0x000fec000b800000 */
[----:B------:R-:W-:Y:S01]  /*3940*/  R2UR UR68, R14 ;  /* 0x000000000e4472ca */ /* 0x000fe200000e0000 */
[----:B------:R-:W-:Y:S01]  /*3950*/  UPLOP3.LUT UP2, UPT, UPT, UPT, UPT, 0x40, 0x4 ;  /* 0x000000000004789c */ /* 0x000fe20003f4e870 */
[----:B------:R-:W-:-:S15]  /*3960*/  R2UR UR11, R12 ;  /* 0x000000000c0b72ca */ /* 0x000fde00000e0000 */
.L_x_68:
[----:B------:R-:W-:Y:S02]  /*3970*/  UIADD3 UR68, UPT, UPT, UR68, 0x1, URZ ;  /* 0x0000000144447890 */ /* 0x000fe4000fffe0ff */
[----:B--2---:R-:W-:Y:S02]  /*3980*/  ULEA UR7, UR5, UR70, 0x3 ;  /* 0x0000004605077291 */ /* 0x004fe4000f8e18ff */
[----:B------:R-:W-:Y:S01]  /*3990*/  UISETP.NE.AND UP3, UPT, UR68, URZ, UPT ;  /* 0x000000ff4400728c */ /* 0x000fe2000bf65270 */
[----:B------:R-:W-:Y:S10]  /*39a0*/  @P2 BRA `(.L_x_66) ;  /* 0x00000000000c2947 */ /* 0x000ff40003800000 */
[----:B-1----:R-:W-:Y:S04]  /*39b0*/  SHF.L.U32 R2, R8, 0x1f, RZ ;  /* 0x0000001f08027819 */ /* 0x002fe800000006ff */
[----:B------:R-:W1:Y:S02]  /*39c0*/  SYNCS.PHASECHK.TRANS64.TRYWAIT P0, [UR7], R2 ;  /* 0x00000002ff0075a7 */ /* 0x000e640008001107 */
[----:B-1----:R-:W-:Y:S05]  /*39d0*/  @!P0 BRA `(.L_x_67) ;  /* 0x0000004000388947 */ /* 0x002fea0003800000 */
.L_x_66:
[----:B------:R-:W-:Y:S01]  /*39e0*/  UISETP.NE.AND UP0, UPT, UR11, 0x1, UPT ;  /* 0x000000010b00788c */ /* 0x000fe2000bf05270 */
[----:B------:R-:W-:Y:S01]  /*39f0*/  PLOP3.LUT P2, PT, PT, PT, PT, 0x80, 0x8 ;  /* 0x000000000008781c */ /* 0x000fe20003f4f070 */
[----:B------:R-:W-:Y:S01]  /*3a00*/  UIADD3 UR9, UPT, UPT, UR5, 0x1, URZ ;  /* 0x0000000105097890 */ /* 0x000fe2000fffe0ff */
[----:B------:R-:W-:Y:S01]  /*3a10*/  MOV.SPILL R3, UR75 ;  /* 0x0000004b00037c02 */ /* 0x000fe20009000f00 */
[----:B------:R-:W-:Y:S01]  /*3a20*/  UIADD3 UR69, UPT, UPT, UR7, 0x18, URZ ;  /* 0x0000001807457890 */ /* 0x000fe2000fffe0ff */
[----:B-1----:R-:W-:Y:S01]  /*3a30*/  MOV.SPILL R2, UR74 ;  /* 0x0000004a00027c02 */ /* 0x002fe20009000f00 */
[----:B------:R-:W-:Y:S01]  /*3a40*/  UISETP.NE.AND UP1, UPT, UR9, 0x3, UPT ;  /* 0x000000030900788c */ /* 0x000fe2000bf25270 */
[----:B------:R-:W-:Y:S01]  /*3a50*/  PLOP3.LUT P0, PT, PT, PT, UP0, 0x80, 0x8 ;  /* 0x000000000008781c */ /* 0x000fe20003f0f008 */
[----:B------:R-:W-:Y:S02]  /*3a60*/  UIMAD UR6, UR5, 0x600, UR4 ;  /* 0x00000600050678a4 */ /* 0x000fe4000f8e0204 */
[----:B------:R-:W-:Y:S02]  /*3a70*/  ULEA UR8, UR5, UR72, 0xb ;  /* 0x0000004805087291 */ /* 0x000fe4000f8e58ff */
[----:B------:R-:W-:Y:S02]  /*3a80*/  USEL UR7, URZ, 0x1, UP1 ;  /* 0x00000001ff077887 */ /* 0x000fe40008800000 */
[----:B------:R-:W-:Y:S02]  /*3a90*/  USEL UR5, UR9, URZ, UP1 ;  /* 0x000000ff09057287 */ /* 0x000fe40008800000 */
[----:B------:R-:W-:Y:S02]  /*3aa0*/  UIADD3 UR22, UPT, UPT, UR6, 0x2, URZ ;  /* 0x0000000206167890 */ /* 0x000fe4000fffe0ff */
[----:B------:R-:W-:Y:S01]  /*3ab0*/  @UP0 ULEA UR9, UR5, UR70, 0x3 ;  /* 0x0000004605090291 */ /* 0x000fe2000f8e18ff */
[----:B------:R-:W-:Y:S01]  /*3ac0*/  LOP3.LUT R8, R8, UR7, RZ, 0x3c, !PT ;  /* 0x0000000708087c12 */ /* 0x000fe2000f8e3cff */
[----:B------:R-:W-:Y:S02]  /*3ad0*/  UIADD3 UR18, UPT, UPT, UR8, 0x2, URZ ;  /* 0x0000000208127890 */ /* 0x000fe4000fffe0ff */
[----:B------:R-:W-:Y:S01]  /*3ae0*/  UIADD3 UR14, UPT, UPT, UR6, 0x4, URZ ;  /* 0x00000004060e7890 */ /* 0x000fe2000fffe0ff */
[----:B------:R-:W-:Y:S01]  /*3af0*/  @P0 SHF.L.U32 R0, R8, 0x1f, RZ ;  /* 0x0000001f08000819 */ /* 0x000fe200000006ff */
[----:B------:R-:W-:Y:S02]  /*3b00*/  UIADD3 UR12, UPT, UPT, UR8, 0x4, URZ ;  /* 0x00000004080c7890 */ /* 0x000fe4000fffe0ff */
[----:B------:R-:W-:Y:S01]  /*3b10*/  UIADD3 UR66, UPT, UPT, UR6, 0x6, URZ ;  /* 0x0000000606427890 */ /* 0x000fe2000fffe0ff */
[----:B------:R2:W3:Y:S01]  /*3b20*/  @P0 SYNCS.PHASECHK.TRANS64.TRYWAIT P2, [UR9], R0 ;  /* 0x00000000ff0005a7 */ /* 0x0004e20008041109 */
[----:B------:R-:W-:Y:S02]  /*3b30*/  UIADD3 UR64, UPT, UPT, UR8, 0x6, URZ ;  /* 0x0000000608407890 */ /* 0x000fe4000fffe0ff */
        /* <DEDUP_REMOVED lines=22> */
[----:B------:R-:W-:Y:S01]  /*3ca0*/  UIADD3 UR11, UPT, UPT, UR11, -0x1, URZ ;  /* 0xffffffff0b0b7890 */ /* 0x000fe2000fffe0ff */
[----:B------:R-:W-:Y:S01]  /*3cb0*/  UMOV UR7, 0x40004040 ;  /* 0x4000404000077882 */ /* 0x000fe20000000000 */
[----:B------:R-:W-:Y:S01]  /*3cc0*/  UMOV UR74, 0x0 ;  /* 0x00000000004a7882 */ /* 0x000fe20000000000 */
[----:B------:R-:W-:Y:S01]  /*3cd0*/  UMOV UR75, 0x40c0010 ;  /* 0x040c0010004b7882 */ /* 0x000fe20000000000 */
[----:B------:R-:W-:Y:S01]  /*3ce0*/  UMOV UR9, 0x40004040 ;  /* 0x4000404000097882 */ /* 0x000fe20000000000 */
[----:B------:R-:W-:Y:S01]  /*3cf0*/  UMOV UR23, 0x40004040 ;  /* 0x4000404000177882 */ /* 0x000fe20000000000 */
[----:B------:R1:W-:Y:S01]  /*3d00*/  UTCHMMA gdesc[UR8], gdesc[UR6], tmem[UR10], tmem[UR74], idesc[UR75], UP2 ;  /* 0x00ff4a06080075ea */ /* 0x0003e2000900000a */
[----:B------:R-:W-:Y:S01]  /*3d10*/  UPLOP3.LUT UP2, UPT, UPT, UPT, UPT, 0x80, 0x8 ;  /* 0x000000000008789c */ /* 0x000fe20003f4f070 */
[----:B------:R-:W-:Y:S01]  /*3d20*/  UMOV UR19, 0x40004040 ;  /* 0x4000404000137882 */ /* 0x000fe20000000000 */
[----:B------:R-:W-:Y:S01]  /*3d30*/  UMOV UR15, 0x40004040 ;  /* 0x40004040000f7882 */ /* 0x000fe20000000000 */
[----:B------:R4:W-:Y:S01]  /*3d40*/  UTCHMMA gdesc[UR18], gdesc[UR22], tmem[UR10], tmem[UR74], idesc[UR75], UPT ;  /* 0x00ff4a16120075ea */ /* 0x0009e2000b80000a */
[----:B------:R-:W-:Y:S01]  /*3d50*/  UMOV UR13, 0x40004040 ;  /* 0x40004040000d7882 */ /* 0x000fe20000000000 */
        /* <DEDUP_REMOVED lines=18> */
[----:B-1----:R-:W-:Y:S02]  /*3e80*/  UIADD3 UR6, UPT, UPT, UR6, 0x486, URZ ;  /* 0x0000048606067890 */ /* 0x002fe4000fffe0ff */
[----:B------:R-:W-:Y:S01]  /*3e90*/  UIADD3 UR8, UPT, UPT, UR8, 0x606, URZ ;  /* 0x0000060608087890 */ /* 0x000fe2000fffe0ff */
[----:B------:R-:W-:Y:S01]  /*3ea0*/  UMOV UR31, 0x40004040 ;  /* 0x40004040001f7882 */ /* 0x000fe20000000000 */
[----:B----4-:R-:W-:Y:S01]  /*3eb0*/  UMOV UR22, 0x0 ;  /* 0x0000000000167882 */ /* 0x010fe20000000000 */
[----:B------:R-:W-:Y:S01]  /*3ec0*/  UMOV UR23, 0x40c0010 ;  /* 0x040c001000177882 */ /* 0x000fe20000000000 */
[----:B------:R-:W-:Y:S01]  /*3ed0*/  R2UR.FILL UR75, R3 ;  /* 0x00000000034b72ca */ /* 0x000fe200004e0000 */
[----:B------:R1:W-:Y:S01]  /*3ee0*/  UTCHMMA gdesc[UR12], gdesc[UR14], tmem[UR10], tmem[UR22], idesc[UR23], UPT ;  /* 0x00ff160e0c0075ea */ /* 0x0003e2000b80000a */
[----:B------:R-:W-:Y:S01]  /*3ef0*/  R2UR.FILL UR74, R2 ;  /* 0x00000000024a72ca */ /* 0x000fe200004e0000 */
[----:B------:R2:W-:Y:S01]  /*3f00*/  UTCHMMA gdesc[UR64], gdesc[UR66], tmem[UR10], tmem[UR22], idesc[UR23], UPT ;  /* 0x00ff1642400075ea */ /* 0x0005e2000b80000a */
[----:B------:R-:W-:Y:S01]  /*3f10*/  UMOV UR18, 0x0 ;  /* 0x0000000000127882 */ /* 0x000fe20000000000 */
[----:B------:R-:W-:Y:S01]  /*3f20*/  UMOV UR19, 0x40c0010 ;  /* 0x040c001000137882 */ /* 0x000fe20000000000 */
[----:B------:R2:W-:Y:S01]  /*3f30*/  UTCHMMA gdesc[UR60], gdesc[UR62], tmem[UR10], tmem[UR22], idesc[UR23], UPT ;  /* 0x00ff163e3c0075ea */ /* 0x0005e2000b80000a */
[----:B------:R2:W-:Y:S01]  /*3f40*/  UTCHMMA gdesc[UR56], gdesc[UR58], tmem[UR10], tmem[UR18], idesc[UR19], UPT ;  /* 0x00ff123a380075ea */ /* 0x0005e2000b80000a */
[----:B------:R2:W-:Y:S01]  /*3f50*/  UTCHMMA gdesc[UR52], gdesc[UR54], tmem[UR10], tmem[UR18], idesc[UR19], UPT ;  /* 0x00ff1236340075ea */ /* 0x0005e2000b80000a */
[----:B------:R-:W-:Y:S01]  /*3f60*/  UMOV UR29, 0x40004040 ;  /* 0x40004040001d7882 */ /* 0x000fe20000000000 */
[----:B------:R-:W-:Y:S01]  /*3f70*/  UMOV UR27, 0x40004040 ;  /* 0x40004040001b7882 */ /* 0x000fe20000000000 */
[----:B------:R-:W-:Y:S01]  /*3f80*/  UMOV UR25, 0x40004040 ;  /* 0x4000404000197882 */ /* 0x000fe20000000000 */
[----:B------:R-:W-:Y:S01]  /*3f90*/  UMOV UR21, 0x40004040 ;  /* 0x4000404000157882 */ /* 0x000fe20000000000 */
[----:B------:R-:W-:Y:S01]  /*3fa0*/  UMOV UR17, 0x40004040 ;  /* 0x4000404000117882 */ /* 0x000fe20000000000 */
[----:B-1----:R-:W-:Y:S01]  /*3fb0*/  UMOV UR12, 0x0 ;  /* 0x00000000000c7882 */ /* 0x002fe20000000000 */
[----:B------:R-:W-:Y:S01]  /*3fc0*/  UMOV UR13, 0x40c0010 ;  /* 0x040c0010000d7882 */ /* 0x000fe20000000000 */
[----:B------:R-:W-:Y:S01]  /*3fd0*/  UMOV UR14, 0x0 ;  /* 0x00000000000e7882 */ /* 0x000fe20000000000 */
[----:B------:R2:W-:Y:S01]  /*3fe0*/  UTCHMMA gdesc[UR48], gdesc[UR50], tmem[UR10], tmem[UR12], idesc[UR13], UPT ;  /* 0x00ff0c32300075ea */ /* 0x0005e2000b80000a */
[----:B------:R2:W-:Y:S01]  /*3ff0*/  UTCHMMA gdesc[UR44], gdesc[UR46], tmem[UR10], tmem[UR12], idesc[UR13], UPT ;  /* 0x00ff0c2e2c0075ea */ /* 0x0005e2000b80000a */
[----:B------:R2:W-:Y:S01]  /*4000*/  UTCHMMA gdesc[UR40], gdesc[UR42], tmem[UR10], tmem[UR12], idesc[UR13], UPT ;  /* 0x00ff0c2a280075ea */ /* 0x0005e2000b80000a */
[----:B------:R2:W-:Y:S01]  /*4010*/  UTCHMMA gdesc[UR36], gdesc[UR38], tmem[UR10], tmem[UR22], idesc[UR23], UPT ;  /* 0x00ff1626240075ea */ /* 0x0005e2000b80000a */
[----:B------:R-:W-:Y:S01]  /*4020*/  UMOV UR15, 0x40c0010 ;  /* 0x040c0010000f7882 */ /* 0x000fe20000000000 */
[----:B------:R2:W-:Y:S01]  /*4030*/  UTCHMMA gdesc[UR32], gdesc[UR34], tmem[UR10], tmem[UR18], idesc[UR19], UPT ;  /* 0x00ff1222200075ea */ /* 0x0005e2000b80000a */
[----:B------:R2:W-:Y:S01]  /*4040*/  UTCHMMA gdesc[UR28], gdesc[UR30], tmem[UR10], tmem[UR14], idesc[UR15], UPT ;  /* 0x00ff0e1e1c0075ea */ /* 0x0005e2000b80000a */
[----:B------:R2:W-:Y:S01]  /*4050*/  UTCHMMA gdesc[UR24], gdesc[UR26], tmem[UR10], tmem[UR12], idesc[UR13], UPT ;  /* 0x00ff0c1a180075ea */ /* 0x0005e2000b80000a */
[----:B------:R2:W-:Y:S01]  /*4060*/  UTCHMMA gdesc[UR16], gdesc[UR20], tmem[UR10], tmem[UR76], idesc[UR77], UPT ;  /* 0x00ff4c14100075ea */ /* 0x0005e2000b80000a */
[----:B------:R2:W-:Y:S01]  /*4070*/  UTCHMMA gdesc[UR8], gdesc[UR6], tmem[UR10], tmem[UR74], idesc[UR75], UPT ;  /* 0x00ff4a06080075ea */ /* 0x0005e2000b80000a */
[----:B------:R2:W-:Y:S01]  /*4080*/  UTCBAR.MULTICAST [UR69], URZ, UR71 ;  /* 0x000000ff450073e9 */ /* 0x0005e20008000847 */
[----:B---3--:R-:W-:Y:S05]  /*4090*/  BRA.U UP3, `(.L_x_68) ;  /* 0xfffffff903347547 */ /* 0x008fea000b83ffff */
.L_x_65:
[----:B--2---:R-:W-:Y:S02]  /*40a0*/  R2UR UR6, R13 ;  /* 0x000000000d0672ca */ /* 0x004fe400000e0000 */
[----:B------:R-:W-:-:S04]  /*40b0*/  ISETP.NE.AND P0, PT, R10, 0x2, PT ;  /* 0x000000020a00780c */ /* 0x000fc80003f05270 */
[----:B-1----:R-:W-:Y:S02]  /*40c0*/  SEL R0, RZ, 0x1, P0 ;  /* 0x00000001ff007807 */ /* 0x002fe40000000000 */
[----:B------:R-:W-:Y:S02]  /*40d0*/  SEL R10, R10, RZ, P0 ;  /* 0x000000ff0a0a7207 */ /* 0x000fe40000000000 */
[----:B------:R-:W-:-:S03]  /*40e0*/  LOP3.LUT R9, R9, R0, RZ, 0x3c, !PT ;  /* 0x0000000009097212 */ /* 0x000fc600078e3cff */
[----:B------:R-:W-:Y:S02]  /*40f0*/  UIADD3 UR7, UPT, UPT, UR6, 0x80, URZ ;  /* 0x0000008006077890 */ /* 0x000fe4000fffe0ff */
[----:B------:R-:W-:-:S04]  /*4100*/  UIADD3 UR6, UPT, UPT, UR73, 0x1, URZ ;  /* 0x0000000149067890 */ /* 0x000fc8000fffe0ff */
[----:B------:R-:W-:-:S03]  /*4110*/  UISETP.NE.AND UP0, UPT, UR6, 0x4, UPT ;  /* 0x000000040600788c */ /* 0x000fc6000bf05270 */
[----:B------:R1:W-:Y:S01]  /*4120*/  UTCBAR [UR7], URZ ;  /* 0x000000ff070073e9 */ /* 0x0003e200080000ff */
[----:B------:R-:W-:Y:S02]  /*4130*/  USEL UR8, URZ, 0x1, UP0 ;  /* 0x00000001ff087887 */ /* 0x000fe40008000000 */
[----:B------:R-:W-:-:S04]  /*4140*/  USEL UR73, UR6, URZ, UP0 ;  /* 0x000000ff06497287 */ /* 0x000fc80008000000 */
[----:B------:R-:W-:Y:S01]  /*4150*/  LOP3.LUT R11, R11, UR8, RZ, 0x3c, !PT ;  /* 0x000000080b0b7c12 */ /* 0x000fe2000f8e3cff */
[----:B------:R-:W-:Y:S07]  /*4160*/  @P1 BRA `(.L_x_69) ;  /* 0xfffffff400681947 */ /* 0x000fee000383ffff */
[----:B------:R-:W2:Y:S01]  /*4170*/  S2UR UR8, SR_CgaCtaId ;  /* 0x00000000000879c3 */ /* 0x000ea20000008800 */
[----:B------:R-:W-:Y:S01]  /*4180*/  ELECT P0, URZ, PT ;  /* 0x0000000000ff782f */ /* 0x000fe20003800000 */
[----:B------:R-:W-:Y:S01]  /*4190*/  IMAD.MOV.U32 R0, RZ, RZ, 0x1 ;  /* 0x00000001ff007424 */ /* 0x000fe200078e00ff */
[----:B------:R-:W-:Y:S01]  /*41a0*/  UIADD3 UR70, UPT, UPT, UR70, 0xa0, URZ ;  /* 0x000000a046467890 */ /* 0x000fe2000fffe0ff */
[----:B------:R-:W-:Y:S01]  /*41b0*/  SHF.L.U32 R2, R11, 0x1f, RZ ;  /* 0x0000001f0b027819 */ /* 0x000fe200000006ff */
[----:B------:R-:W-:-:S03]  /*41c0*/  UMOV UR4, 0x40 ;  /* 0x0000004000047882 */ /* 0x000fc60000000000 */
[----:B------:R-:W-:Y:S01]  /*41d0*/  UVIRTCOUNT.DEALLOC.SMPOOL 0x80 ;  /* 0x000000800000784c */ /* 0x000fe20000000000 */
[----:B--2---:R-:W-:Y:S02]  /*41e0*/  ULEA UR8, UR8, UR4, 0x18 ;  /* 0x0000000408087291 */ /* 0x004fe4000f8ec0ff */
[----:B------:R-:W-:-:S07]  /*41f0*/  ULEA UR4, UR73, UR70, 0x3 ;  /* 0x0000004649047291 */ /* 0x000fce000f8e18ff */
[----:B------:R2:W-:Y:S02]  /*4200*/  @P0 STS.U8 [UR8+0x1c], R0 ;  /* 0x00001c00ff000988 */ /* 0x0005e40008000008 */
[----:B------:R-:W3:Y:S02]  /*4210*/  SYNCS.PHASECHK.TRANS64.TRYWAIT P0, [UR4], R2 ;  /* 0x00000002ff0075a7 */ /* 0x000ee40008001104 */
[----:B--23--:R-:W-:Y:S05]  /*4220*/  @!P0 BRA `(.L_x_70) ;  /* 0x00000038003c8947 */ /* 0x00cfea0003800000 */
.L_x_132:
[----:B------:R-:W-:-:S04]  /*4230*/  UIADD3 UR4, UPT, UPT, UR73, 0x1, URZ ;  /* 0x0000000149047890 */ /* 0x000fc8000fffe0ff */
[----:B------:R-:W-:-:S04]  /*4240*/  UISETP.NE.AND UP0, UPT, UR4, 0x4, UPT ;  /* 0x000000040400788c */ /* 0x000fc8000bf05270 */
[----:B------:R-:W-:Y:S02]  /*4250*/  USEL UR6, URZ, 0x1, UP0 ;  /* 0x00000001ff067887 */ /* 0x000fe40008000000 */
[----:B------:R-:W-:-:S04]  /*4260*/  USEL UR4, UR4, URZ, UP0 ;  /* 0x000000ff04047287 */ /* 0x000fc80008000000 */
[----:B------:R-:W-:Y:S01]  /*4270*/  ULEA UR5, UR4, UR70, 0x3 ;  /* 0x0000004604057291 */ /* 0x000fe2000f8e18ff */
[----:B--2---:R-:W-:-:S04]  /*4280*/  LOP3.LUT R2, R11, UR6, RZ, 0x3c, !PT ;  /* 0x000000060b027c12 */ /* 0x004fc8000f8e3cff */
[----:B------:R-:W-:-:S04]  /*4290*/  SHF.L.U32 R3, R2, 0x1f, RZ ;  /* 0x0000001f02037819 */ /* 0x000fc800000006ff */
[----:B------:R-:W2:Y:S02]  /*42a0*/  SYNCS.PHASECHK.TRANS64.TRYWAIT P0, [UR5], R3 ;  /* 0x00000003ff0075a7 */ /* 0x000ea40008001105 */
[----:B--2---:R-:W-:Y:S05]  /*42b0*/  @!P0 BRA `(.L_x_71) ;  /* 0x0000003800308947 */ /* 0x004fea0003800000 */
.L_x_134:
[----:B------:R-:W-:-:S04]  /*42c0*/  UIADD3 UR4, UPT, UPT, UR4, 0x1, URZ ;  /* 0x0000000104047890 */ /* 0x000fc8000fffe0ff */
[----:B------:R-:W-:-:S04]  /*42d0*/  UISETP.NE.AND UP0, UPT, UR4, 0x4, UPT ;  /* 0x000000040400788c */ /* 0x000fc8000bf05270 */
[----:B------:R-:W-:Y:S02]  /*42e0*/  USEL UR6, URZ, 0x1, UP0 ;  /* 0x00000001ff067887 */ /* 0x000fe40008000000 */
[----:B------:R-:W-:-:S04]  /*42f0*/  USEL UR4, UR4, URZ, UP0 ;  /* 0x000000ff04047287 */ /* 0x000fc80008000000 */
[----:B------:R-:W-:Y:S01]  /*4300*/  ULEA UR5, UR4, UR70, 0x3 ;  /* 0x0000004604057291 */ /* 0x000fe2000f8e18ff */
[----:B------:R-:W-:-:S04]  /*4310*/  LOP3.LUT R2, R2, UR6, RZ, 0x3c, !PT ;  /* 0x0000000602027c12 */ /* 0x000fc8000f8e3cff */
[----:B--2---:R-:W-:-:S04]  /*4320*/  SHF.L.U32 R3, R2, 0x1f, RZ ;  /* 0x0000001f02037819 */ /* 0x004fc800000006ff */
[----:B------:R-:W2:Y:S02]  /*4330*/  SYNCS.PHASECHK.TRANS64.TRYWAIT P0, [UR5], R3 ;  /* 0x00000003ff0075a7 */ /* 0x000ea40008001105 */
[----:B--2---:R-:W-:Y:S05]  /*4340*/  @!P0 BRA `(.L_x_72) ;  /* 0x0000003800248947 */ /* 0x004fea0003800000 */
.L_x_136:
[----:B------:R-:W-:-:S04]  /*4350*/  UIADD3 UR4, UPT, UPT, UR4, 0x1, URZ ;  /* 0x0000000104047890 */ /* 0x000fc8000fffe0ff */
[----:B------:R-:W-:-:S04]  /*4360*/  UISETP.NE.AND UP0, UPT, UR4, 0x4, UPT ;  /* 0x000000040400788c */ /* 0x000fc8000bf05270 */
[----:B------:R-:W-:Y:S02]  /*4370*/  USEL UR5, URZ, 0x1, UP0 ;  /* 0x00000001ff057887 */ /* 0x000fe40008000000 */
[----:B------:R-:W-:-:S04]  /*4380*/  USEL UR4, UR4, URZ, UP0 ;  /* 0x000000ff04047287 */ /* 0x000fc80008000000 */
[----:B------:R-:W-:Y:S01]  /*4390*/  ULEA UR4, UR4, UR70, 0x3 ;  /* 0x0000004604047291 */ /* 0x000fe2000f8e18ff */
[----:B------:R-:W-:-:S04]  /*43a0*/  LOP3.LUT R2, R2, UR5, RZ, 0x3c, !PT ;  /* 0x0000000502027c12 */ /* 0x000fc8000f8e3cff */
[----:B------:R-:W-:-:S04]  /*43b0*/  SHF.L.U32 R2, R2, 0x1f, RZ ;  /* 0x0000001f02027819 */ /* 0x000fc800000006ff */
[----:B------:R-:W3:Y:S02]  /*43c0*/  SYNCS.PHASECHK.TRANS64.TRYWAIT P0, [UR4], R2 ;  /* 0x00000002ff0075a7 */ /* 0x000ee40008001104 */
[----:B---3--:R-:W-:Y:S05]  /*43d0*/  @!P0 BRA `(.L_x_73) ;  /* 0x0000003800188947 */ /* 0x008fea0003800000 */
.L_x_138:
[----:B------:R-:W-:Y:S01]  /*43e0*/  NOP ;  /* 0x0000000000007918 */ /* 0x000fe20000000000 */
[----:B--2---:R-:W2:Y:S01]  /*43f0*/  LDS R0, [UR8+0x14] ;  /* 0x00001408ff007984 */ /* 0x004ea20008000800 */
[----:B------:R-:W-:Y:S01]  /*4400*/  R2UR UR4, R15 ;  /* 0x000000000f0472ca */ /* 0x000fe200000e0000 */
[----:B------:R-:W-:Y:S01]  /*4410*/  UMOV UR5, 0xffff ;  /* 0x0000ffff00057882 */ /* 0x000fe20000000000 */
[----:B------:R-:W-:-:S11]  /*4420*/  UMOV UR6, 0x1 ;  /* 0x0000000100067882 */ /* 0x000fd60000000000 */
[----:B------:R-:W-:-:S04]  /*4430*/  ULOP3.LUT UR4, UR4, 0xffff, URZ, 0xc0, !UPT ;  /* 0x0000ffff04047892 */ /* 0x000fc8000f8ec0ff */
[----:B------:R-:W-:-:S04]  /*4440*/  USHF.R.U32.HI UR4, URZ, 0x5, UR4 ;  /* 0x00000005ff047899 */ /* 0x000fc80008011604 */
[----:B------:R-:W-:Y:S02]  /*4450*/  USHF.L.U32 UR5, UR5, UR4, URZ ;  /* 0x0000000405057299 */ /* 0x000fe400080006ff */
[----:B------:R-:W-:-:S04]  /*4460*/  USHF.L.U32 UR4, UR6, UR4, URZ ;  /* 0x0000000406047299 */ /* 0x000fc800080006ff */
[----:B--2---:R-:W-:-:S04]  /*4470*/  LOP3.LUT R0, R0, UR5, RZ, 0xc0, !PT ;  /* 0x0000000500007c12 */ /* 0x004fc8000f8ec0ff */
[----:B------:R-:W-:-:S13]  /*4480*/  ISETP.NE.AND P0, PT, R0, UR5, PT ;  /* 0x0000000500007c0c */ /* 0x000fda000bf05270 */
[----:B------:R-:W-:Y:S05]  /*4490*/  @P0 BRA `(.L_x_74) ;  /* 0x0000000000580947 */ /* 0x000fea0003800000 */
[----:B------:R-:W2:Y:S02]  /*44a0*/  LDS R0, [UR8+0x18] ;  /* 0x00001808ff007984 */ /* 0x000ea40008000800 */
[----:B--2---:R-:W-:-:S04]  /*44b0*/  LOP3.LUT R0, R0, UR4, RZ, 0xc0, !PT ;  /* 0x0000000400007c12 */ /* 0x004fc8000f8ec0ff */
[----:B------:R-:W-:-:S13]  /*44c0*/  ISETP.NE.AND P0, PT, R0, UR4, PT ;  /* 0x0000000400007c0c */ /* 0x000fda000bf05270 */
[----:B------:R-:W-:Y:S05]  /*44d0*/  @P0 BRA `(.L_x_75) ;  /* 0x00000000003c0947 */ /* 0x000fea0003800000 */
[----:B------:R-:W2:Y:S01]  /*44e0*/  S2R R2, SR_LANEID ;  /* 0x0000000000027919 */ /* 0x000ea20000000000 */
[----:B------:R-:W-:-:S06]  /*44f0*/  ULOP3.LUT UR5, URZ, UR5, URZ, 0x33, !UPT ;  /* 0x00000005ff057292 */ /* 0x000fcc000f8e33ff */
[----:B------:R-:W-:-:S04]  /*4500*/  IMAD.U32 R0, RZ, RZ, UR5 ;  /* 0x00000005ff007e24 */ /* 0x000fc8000f8e00ff */
[----:B-1----:R1:W3:Y:S02]  /*4510*/  REDUX UR7, R0 ;  /* 0x00000000000773c4 */ /* 0x0022e40000000000 */
[----:B------:R4:W-:Y:S01]  /*4520*/  UTCATOMSWS.AND URZ, UR5 ;  /* 0x0000000500ff79e3 */ /* 0x0009e20008000000 */
[----:B-1----:R-:W-:Y:S01]  /*4530*/  LOP3.LUT R0, RZ, UR4, RZ, 0x33, !PT ;  /* 0x00000004ff007c12 */ /* 0x002fe2000f8e33ff */
[----:B------:R-:W-:Y:S02]  /*4540*/  VOTEU.ANY UR4, UPT, PT ;  /* 0x0000000000047886 */ /* 0x000fe400038e0100 */
[----:B------:R-:W-:Y:S02]  /*4550*/  UFLO.U32 UR4, UR4 ;  /* 0x00000004000472bd */ /* 0x000fe400080e0000 */
[----:B------:R-:W1:Y:S04]  /*4560*/  REDUX UR6, R0 ;  /* 0x00000000000673c4 */ /* 0x000e680000000000 */
[----:B--2---:R-:W-:-:S02]  /*4570*/  ISETP.EQ.U32.AND P0, PT, R2, UR4, PT ;  /* 0x0000000402007c0c */ /* 0x004fc4000bf02070 */
[----:B---3--:R-:W-:-:S11]  /*4580*/  MOV R2, UR7 ;  /* 0x0000000700027c02 */ /* 0x008fd60008000f00 */
[----:B------:R4:W-:Y:S01]  /*4590*/  @P0 ATOMS.AND RZ, [UR8+0x14], R2 ;  /* 0x00001402ffff098c */ /* 0x0009e2000a800008 */
[----:B-1----:R-:W-:-:S05]  /*45a0*/  IMAD.U32 R0, RZ, RZ, UR6 ;  /* 0x00000006ff007e24 */ /* 0x002fca000f8e00ff */
[----:B------:R4:W-:Y:S01]  /*45b0*/  @P0 ATOMS.AND RZ, [UR8+0x18], R0 ;  /* 0x00001800ffff098c */ /* 0x0009e2000a800008 */
[----:B------:R-:W-:Y:S05]  /*45c0*/  BRA `(.L_x_76) ;  /* 0x0000000000147947 */ /* 0x000fea0003800000 */
.L_x_75:
[----:B------:R-:W-:Y:S02]  /*45d0*/  MOV R2, 0x45f0 ;  /* 0x000045f000027802 */ /* 0x000fe40000000f00 */
[----:B-1---5:R-:W-:Y:S05]  /*45e0*/  CALL.REL.NOINC `($__internal_0_$__cuda_sm10x_tcgen05_guardrail_trap_col_being_dealloced_not_returned_by_alloc) ;  /* 0x0000003800447944 */ /* 0x022fea0003c00000 */
[----:B------:R-:W-:Y:S05]  /*45f0*/  BRA `(.L_x_76) ;  /* 0x0000000000087947 */ /* 0x000fea0003800000 */
.L_x_74:
[----:B------:R-:W-:Y:S02]  /*4600*/  MOV R2, 0x4620 ;  /* 0x0000462000027802 */ /* 0x000fe40000000f00 */
[----:B-1---5:R-:W-:Y:S05]  /*4610*/  CALL.REL.NOINC `($__internal_2_$__cuda_sm10x_tcgen05_guardrail_trap_unallocated_columns_being_dealloced) ;  /* 0x0000003800507944 */ /* 0x022fea0003c00000 */
.L_x_76:
[----:B------:R-:W-:Y:S01]  /*4620*/  NOP ;  /* 0x0000000000007918 */ /* 0x000fe20000000000 */
[----:B----4-:R-:W-:Y:S05]  /*4630*/  EXIT ;  /* 0x000000000000794d */ /* 0x010fea0003800000 */
.L_x_58:
[----:B------:R-:W-:-:S09]  /*4640*/  UISETP.NE.OR UP0, UPT, UR18, 0x3, !UP3 ;  /* 0x000000031200788c */ /* 0x000fd2000df05670 */
[----:B------:R-:W-:Y:S05]  /*4650*/  BRA.U UP0, `(.L_x_77) ;  /* 0x0000000d00b87547 */ /* 0x000fea000b800000 */
[----:B------:R-:W2:Y:S01]  /*4660*/  LDCU.64 UR4, c[0x0][0x888] ;  /* 0x00011100ff0477ac */ /* 0x000ea20008000a00 */
[----:B------:R-:W3:Y:S01]  /*4670*/  LDC.64 R12, c[0x0][0x348] ;  /* 0x0000d200ff0c7b82 */ /* 0x000ee20000000a00 */
[----:B------:R-:W-:Y:S02]  /*4680*/  HFMA2 R9, -RZ, RZ, 0, 0 ;  /* 0x00000000ff097431 */ /* 0x000fe400000001ff */
[----:B------:R-:W-:Y:S01]  /*4690*/  IMAD.MOV.U32 R11, RZ, RZ, 0x1 ;  /* 0x00000001ff0b7424 */ /* 0x000fe200078e00ff */
[----:B------:R-:W4:Y:S01]  /*46a0*/  LDCU UR37, c[0x0][0x370] ;  /* 0x00006e00ff2577ac */ /* 0x000f220008000800 */
[----:B------:R-:W-:Y:S01]  /*46b0*/  IMAD.MOV.U32 R10, RZ, RZ, RZ ;  /* 0x000000ffff0a7224 */ /* 0x000fe200078e00ff */
[----:B------:R-:W-:Y:S01]  /*46c0*/  MOV R8, 0x1800 ;  /* 0x0000180000087802 */ /* 0x000fe20000000f00 */
[----:B------:R-:W4:Y:S01]  /*46d0*/  LDCU.128 UR40, c[0x0][0xb10] ;  /* 0x00016200ff2877ac */ /* 0x000f220008000c00 */
[----:B------:R-:W1:Y:S01]  /*46e0*/  LDCU UR36, c[0x0][0x374] ;  /* 0x00006e80ff2477ac */ /* 0x000e620008000800 */
[----:B------:R-:W1:Y:S01]  /*46f0*/  LDCU.64 UR32, c[0x0][0x890] ;  /* 0x00011200ff2077ac */ /* 0x000e620008000a00 */
[----:B--2---:R-:W-:Y:S01]  /*4700*/  UISETP.NE.U32.AND UP0, UPT, UR4, URZ, UPT ;  /* 0x000000ff0400728c */ /* 0x004fe2000bf05070 */
[----:B------:R-:W2:Y:S01]  /*4710*/  LDCU UR15, c[0x0][0xb0c] ;  /* 0x00016180ff0f77ac */ /* 0x000ea20008000800 */
[----:B------:R-:W3:Y:S01]  /*4720*/  LDCU UR49, c[0x0][0xb20] ;  /* 0x00016400ff3177ac */ /* 0x000ee20008000800 */
[----:B------:R-:W3:Y:S01]  /*4730*/  LDCU UR4, c[0x0][0xb30] ;  /* 0x00016600ff0477ac */ /* 0x000ee20008000800 */
[----:B----4-:R-:W-:-:S02]  /*4740*/  UIMAD.WIDE.U32 UR8, UR37, UR40, URZ ;  /* 0x00000028250872a5 */ /* 0x010fc4000f8e00ff */
[----:B-1----:R-:W-:Y:S02]  /*4750*/  UIMAD.WIDE.U32 UR10, UR36, UR43, URZ ;  /* 0x0000002b240a72a5 */ /* 0x002fe4000f8e00ff */
[----:B------:R-:W-:Y:S02]  /*4760*/  USEL UR47, URZ, 0x1, UP5 ;  /* 0x00000001ff2f7887 */ /* 0x000fe4000a800000 */
[----:B------:R-:W-:Y:S02]  /*4770*/  UISETP.NE.U32.AND UP6, UPT, UR32, URZ, UPT ;  /* 0x000000ff2000728c */ /* 0x000fe4000bfc5070 */
[----:B------:R-:W-:Y:S01]  /*4780*/  UISETP.NE.AND.EX UP5, UPT, UR5, URZ, UPT, UP0 ;  /* 0x000000ff0500728c */ /* 0x000fe2000bfa5300 */
[----:B------:R-:W-:Y:S01]  /*4790*/  UMOV UR6, 0x400 ;  /* 0x0000040000067882 */ /* 0x000fe20000000000 */
[----:B------:R-:W-:Y:S01]  /*47a0*/  UISETP.NE.AND UP0, UPT, UR45, 0x1, UPT ;  /* 0x000000012d00788c */ /* 0x000fe2000bf05270 */
[----:B------:R-:W-:Y:S01]  /*47b0*/  UMOV UR8, UR9 ;  /* 0x0000000900087c82 */ /* 0x000fe20008000000 */
[----:B------:R-:W-:Y:S01]  /*47c0*/  UMOV UR38, UR11 ;  /* 0x0000000b00267c82 */ /* 0x000fe20008000000 */
[----:B--2---:R-:W-:Y:S01]  /*47d0*/  UISETP.NE.AND UP0, UPT, UR15, 0x1, UPT ;  /* 0x000000010f00788c */ /* 0x004fe2000bf05270 */
[----:B------:R-:W-:Y:S01]  /*47e0*/  UMOV UR21, URZ ;  /* 0x000000ff00157c82 */ /* 0x000fe20008000000 */
[----:B------:R-:W-:-:S02]  /*47f0*/  UPLOP3.LUT UP4, UPT, UPT, UPT, UPT, 0x40, 0x4 ;  /* 0x000000000004789c */ /* 0x000fc40003f8e870 */
[----:B------:R-:W-:Y:S01]  /*4800*/  UISETP.GE.AND UP2, UPT, UR45, 0x1, UPT ;  /* 0x000000012d00788c */ /* 0x000fe2000bf46270 */
[----:B------:R-:W1:Y:S01]  /*4810*/  LDCU.64 UR22, c[0x0][0xb28] ;  /* 0x00016500ff1677ac */ /* 0x000e620008000a00 */
[----:B------:R-:W-:Y:S02]  /*4820*/  ULEA UR6, UR39, UR6, 0x18 ;  /* 0x0000000627067291 */ /* 0x000fe4000f8ec0ff */
[----:B------:R-:W-:Y:S02]  /*4830*/  UISETP.NE.AND.EX UP6, UPT, UR33, URZ, UPT, UP6 ;  /* 0x000000ff2100728c */ /* 0x000fe4000bfc5360 */
[----:B------:R-:W-:Y:S02]  /*4840*/  USHF.R.U32.HI UR44, URZ, UR41, UR8 ;  /* 0x00000029ff2c7299 */ /* 0x000fe40008011608 */
[----:B---3--:R-:W-:Y:S02]  /*4850*/  USHF.R.U32.HI UR38, URZ, UR49, UR38 ;  /* 0x00000031ff267299 */ /* 0x008fe40008011626 */
[----:B------:R-:W-:-:S02]  /*4860*/  UISETP.NE.AND UP0, UPT, UR42, 0x1, UPT ;  /* 0x000000012a00788c */ /* 0x000fc4000bf05270 */
[----:B------:R-:W-:-:S11]  /*4870*/  UISETP.NE.AND UP3, UPT, UR4, 0x1, UPT ;  /* 0x000000010400788c */ /* 0x000fd6000bf65270 */
.L_x_85:
[C---:B------:R-:W-:Y:S02]  /*4880*/  LEA R3, R10.reuse, UR6, 0x3 ;  /* 0x000000060a037c11 */ /* 0x040fe4000f8e18ff */
[----:B------:R-:W-:Y:S02]  /*4890*/  SHF.L.U32 R0, R9, 0x1f, RZ ;  /* 0x0000001f09007819 */ /* 0x000fe400000006ff */
[----:B------:R-:W-:Y:S02]  /*48a0*/  LEA R4, R10, UR6, 0x4 ;  /* 0x000000060a047c11 */ /* 0x000fe4000f8e20ff */
[----:B--2---:R-:W2:Y:S02]  /*48b0*/  SYNCS.PHASECHK.TRANS64.TRYWAIT P0, [R3+URZ+0x60], R0 ;  /* 0x00006000030075a7 */ /* 0x004ea400080011ff */
[----:B--2---:R-:W-:Y:S05]  /*48c0*/  @!P0 BRA `(.L_x_78) ;  /* 0x0000003000f48947 */ /* 0x004fea0003800000 */
.L_x_139:
[----:B------:R-:W3:Y:S01]  /*48d0*/  LDS.128 R4, [R4+0xf0] ;  /* 0x0000f00004047984 */ /* 0x000ee20000000c00 */
[----:B------:R-:W-:Y:S01]  /*48e0*/  UISETP.GE.AND UP0, UPT, UR45, 0x1, UPT ;  /* 0x000000012d00788c */ /* 0x000fe2000bf06270 */
[----:B------:R-:W-:Y:S01]  /*48f0*/  @!PT LDS RZ, [RZ] ;  /* 0x00000000fffff984 */ /* 0x000fe20000000800 */
[----:B------:R-:W-:Y:S01]  /*4900*/  @!PT LDS RZ, [RZ] ;  /* 0x00000000fffff984 */ /* 0x000fe20000000800 */
[----:B------:R-:W-:Y:S01]  /*4910*/  @!PT LDS RZ, [RZ] ;  /* 0x00000000fffff984 */ /* 0x000fe20000000800 */
[----:B------:R-:W-:Y:S01]  /*4920*/  @!PT LDS RZ, [RZ] ;  /* 0x00000000fffff984 */ /* 0x000fe20000000800 */
[----:B------:R4:W-:Y:S06]  /*4930*/  MEMBAR.ALL.CTA ;  /* 0x0000000000007992 */ /* 0x0009ec0000008000 */
[----:B----4-:R-:W4:Y:S01]  /*4940*/  FENCE.VIEW.ASYNC.S ;  /* 0x00000000000073c6 */ /* 0x010f220000000000 */
[----:B---3--:R-:W-:Y:S11]  /*4950*/  LOP3.LUT P0, RZ, R6, 0x1, RZ, 0xc0, !PT ;  /* 0x0000000106ff7812 */ /* 0x008ff6000780c0ff */
[----:B------:R-:W-:Y:S02]  /*4960*/  @!UPT UIADD3 URZ, UPT, UPT, URZ, URZ, URZ ;  /* 0x000000fffffff290 */ /* 0x000fe4000fffe0ff */
[----:B----4-:R-:W-:Y:S01]  /*4970*/  VOTEU.ANY UP2, P0 ;  /* 0x0000000000ff7886 */ /* 0x010fe20000040100 */
[----:B------:R-:W-:Y:S11]  /*4980*/  PLOP3.LUT P0, PT, PT, PT, UP2, 0x80, 0x8 ;  /* 0x000000000008781c */ /* 0x000ff60003f0f028 */
[----:B------:R-:W-:Y:S02]  /*4990*/  @!UPT UIADD3 URZ, UPT, UPT, URZ, URZ, URZ ;  /* 0x000000fffffff290 */ /* 0x000fe4000fffe0ff */
[----:B--2---:R-:W-:Y:S02]  /*49a0*/  @P0 SHF.R.U32.HI R0, RZ, 0x10, R5 ;  /* 0x00000010ff000819 */ /* 0x004fe40000011605 */
[----:B------:R-:W-:Y:S02]  /*49b0*/  @P0 MOV R2, R4 ;  /* 0x0000000400020202 */ /* 0x000fe40000000f00 */
[----:B------:R-:W-:Y:S01]  /*49c0*/  @P0 R2UR UR4, R0 ;  /* 0x00000000000402ca */ /* 0x000fe200000e0000 */
[----:B------:R-:W-:Y:S01]  /*49d0*/  VIADD R0, R3, 0x70 ;  /* 0x0000007003007836 */ /* 0x000fe20000000000 */
[----:B------:R-:W-:Y:S02]  /*49e0*/  @P0 LOP3.LUT R4, R5, 0xffff, RZ, 0xc0, !PT ;  /* 0x0000ffff05040812 */ /* 0x000fe400078ec0ff */
[----:B------:R-:W-:Y:S02]  /*49f0*/  @P0 R2UR UR7, R2 ;  /* 0x00000000020702ca */ /* 0x000fe400000e0000 */
[----:B------:R-:W-:Y:S02]  /*4a00*/  PRMT R0, RZ, 0x654, R0 ;  /* 0x00000654ff007816 */ /* 0x000fe40000000000 */
[----:B------:R-:W-:Y:S02]  /*4a10*/  @P0 R2UR UR5, R4 ;  /* 0x00000000040502ca */ /* 0x000fe400000e0000 */
[----:B------:R2:W-:Y:S03]  /*4a20*/  SYNCS.ARRIVE.TRANS64.RED.A1T0 RZ, [R0+URZ], RZ ;  /* 0x000000ff00ff79a7 */ /* 0x0005e600081004ff */
[----:B------:R-:W-:Y:S04]  /*4a30*/  @UP2 UMOV UR29, UR4 ;  /* 0x00000004001d2c82 */ /* 0x000fe80008000000 */
[----:B------:R-:W-:Y:S04]  /*4a40*/  @UP2 UMOV UR14, UR7 ;  /* 0x00000007000e2c82 */ /* 0x000fe80008000000 */
[----:B------:R-:W-:Y:S01]  /*4a50*/  @UP2 UMOV UR13, UR5 ;  /* 0x00000005000d2c82 */ /* 0x000fe20008000000 */
[----:B------:R-:W-:Y:S05]  /*4a60*/  BRA.U !UP0, `(.L_x_79) ;  /* 0x0000000108c07547 */ /* 0x000fea000b800000 */
[----:B------:R-:W-:Y:S02]  /*4a70*/  UIMAD.WIDE.U32 UR10, UR13, UR43, URZ ;  /* 0x0000002b0d0a72a5 */ /* 0x000fe4000f8e00ff */
[----:B------:R-:W-:Y:S02]  /*4a80*/  UP2UR UR12, UPR, URZ, 0x4 ;  /* 0x00000004ff0c7883 */ /* 0x000fe40008000000 */
[----:B------:R-:W-:Y:S02]  /*4a90*/  UISETP.NE.AND UP2, UPT, UR42, 0x1, UPT ;  /* 0x000000012a00788c */ /* 0x000fe4000bf45270 */
[----:B------:R-:W-:Y:S02]  /*4aa0*/  UIMAD.WIDE.U32 UR16, UR14, UR40, URZ ;  /* 0x000000280e1072a5 */ /* 0x000fe4000f8e00ff */
[----:B------:R-:W-:Y:S02]  /*4ab0*/  USEL UR4, UR36, UR38, !UP2 ;  /* 0x0000002624047287 */ /* 0x000fe4000d000000 */
[----:B------:R-:W-:Y:S02]  /*4ac0*/  UISETP.NE.AND UP0, UPT, UR15, 0x1, UPT ;  /* 0x000000010f00788c */ /* 0x000fe4000bf05270 */
[----:B------:R-:W-:Y:S02]  /*4ad0*/  UP2UR UR20, UPR, URZ, 0x2 ;  /* 0x00000002ff147883 */ /* 0x000fe40008000000 */
[----:B------:R-:W-:Y:S02]  /*4ae0*/  UISETP.NE.AND UP1, UPT, UR45, 0x1, UPT ;  /* 0x000000012d00788c */ /* 0x000fe4000bf25270 */
[----:B-1----:R-:W-:Y:S02]  /*4af0*/  UIMAD.WIDE.U32 UR18, UR4, UR22, URZ ;  /* 0x00000016041272a5 */ /* 0x002fe4000f8e00ff */
[----:B------:R-:W-:Y:S01]  /*4b00*/  USEL UR8, UR37, UR44, !UP0 ;  /* 0x0000002c25087287 */ /* 0x000fe2000c000000 */
[----:B------:R-:W-:Y:S02]  /*4b10*/  UMOV UR5, UR11 ;  /* 0x0000000b00057c82 */ /* 0x000fe40008000000 */
[----:B------:R-:W-:Y:S02]  /*4b20*/  USHF.R.U32.HI UR7, URZ, UR49, UR5 ;  /* 0x00000031ff077299 */ /* 0x000fe40008011605 */
[----:B------:R-:W-:Y:S02]  /*4b30*/  UIMAD.WIDE.U32 UR24, UR8, UR22, URZ ;  /* 0x00000016081872a5 */ /* 0x000fe4000f8e00ff */
[----:B------:R-:W-:Y:S02]  /*4b40*/  USEL UR7, UR13, UR7, !UP2 ;  /* 0x000000070d077287 */ /* 0x000fe4000d000000 */
[----:B------:R-:W-:Y:S02]  /*4b50*/  UISETP.NE.AND UP2, UPT, UR12, URZ, UPT ;  /* 0x000000ff0c00728c */ /* 0x000fe4000bf45270 */
[----:B------:R-:W-:Y:S01]  /*4b60*/  UIMAD.WIDE.U32 UR10, UR7, UR22, URZ ;  /* 0x00000016070a72a5 */ /* 0x000fe2000f8e00ff */
[----:B------:R-:W-:Y:S02]  /*4b70*/  UMOV UR5, UR17 ;  /* 0x0000001100057c82 */ /* 0x000fe40008000000 */
[----:B------:R-:W-:Y:S03]  /*4b80*/  USHF.R.U32.HI UR9, URZ, UR41, UR5 ;  /* 0x00000029ff097299 */ /* 0x000fe60008011605 */
[----:B------:R-:W-:Y:S02]  /*4b90*/  UMOV UR5, UR19 ;  /* 0x0000001300057c82 */ /* 0x000fe40008000000 */
[----:B------:R-:W-:Y:S03]  /*4ba0*/  @UP1 USHF.R.U32.HI UR4, URZ, UR23, UR5 ;  /* 0x00000017ff041299 */ /* 0x000fe60008011605 */
[----:B------:R-:W-:Y:S01]  /*4bb0*/  UMOV UR5, UR25 ;  /* 0x0000001900057c82 */ /* 0x000fe20008000000 */
[----:B------:R-:W-:Y:S02]  /*4bc0*/  UIMAD UR4, UR45, UR4, URZ ;  /* 0x000000042d0472a4 */ /* 0x000fe4000f8e02ff */
[----:B------:R-:W-:Y:S02]  /*4bd0*/  @UP1 USHF.R.U32.HI UR8, URZ, UR23, UR5 ;  /* 0x00000017ff081299 */ /* 0x000fe40008011605 */
[----:B------:R-:W-:Y:S02]  /*4be0*/  USEL UR5, UR14, UR9, !UP0 ;  /* 0x000000090e057287 */ /* 0x000fe4000c000000 */
[----:B------:R-:W-:Y:S02]  /*4bf0*/  UIMAD UR9, UR45, UR8, URZ ;  /* 0x000000082d0972a4 */ /* 0x000fe4000f8e02ff */
[----:B------:R-:W-:Y:S03]  /*4c00*/  UISETP.GE.AND UP0, UPT, UR7, UR4, UPT ;  /* 0x000000040700728c */ /* 0x000fe6000bf06270 */
[----:B------:R-:W-:Y:S01]  /*4c10*/  UMOV UR4, UR11 ;  /* 0x0000000b00047c82 */ /* 0x000fe20008000000 */
[----:B------:R-:W-:Y:S02]  /*4c20*/  UISETP.GE.OR UP0, UPT, UR5, UR9, UP0 ;  /* 0x000000090500728c */ /* 0x000fe40008706670 */
[----:B------:R-:W-:Y:S02]  /*4c30*/  USHF.R.U32.HI UR4, URZ, UR23, UR4 ;  /* 0x00000017ff047299 */ /* 0x000fe40008011604 */
[----:B------:R-:W-:Y:S02]  /*4c40*/  UIMAD.WIDE.U32 UR10, UR5, UR22, URZ ;  /* 0x00000016050a72a5 */ /* 0x000fe4000f8e00ff */
[----:B------:R-:W-:Y:S04]  /*4c50*/  USEL UR12, UR7, UR4, !UP1 ;  /* 0x00000004070c7287 */ /* 0x000fe8000c800000 */
[----:B------:R-:W-:Y:S01]  /*4c60*/  UIADD3 UR9, UPT, UPT, -UR12, URZ, URZ ;  /* 0x000000ff0c097290 */ /* 0x000fe2000fffe1ff */
[----:B------:R-:W-:Y:S02]  /*4c70*/  @!UP0 UMOV UR4, UR11 ;  /* 0x0000000b00048c82 */ /* 0x000fe40008000000 */
[----:B------:R-:W-:Y:S02]  /*4c80*/  @!UP0 USHF.R.U32.HI UR4, URZ, UR23, UR4 ;  /* 0x00000017ff048299 */ /* 0x000fe40008011604 */
[----:B------:R-:W-:Y:S02]  /*4c90*/  UIMAD UR9, UR45, UR9, UR7 ;  /* 0x000000092d0972a4 */ /* 0x000fe4000f8e0207 */
[----:B------:R-:W-:Y:S02]  /*4ca0*/  @!UP0 USEL UR4, UR5, UR4, !UP1 ;  /* 0x0000000405048287 */ /* 0x000fe4000c800000 */
[----:B------:R-:W-:Y:S02]  /*4cb0*/  UISETP.NE.AND UP1, UPT, UR20, URZ, UPT ;  /* 0x000000ff1400728c */ /* 0x000fe4000bf25270 */
[----:B------:R-:W-:Y:S02]  /*4cc0*/  @!UP0 UIMAD UR9, UR8, UR9, UR4 ;  /* 0x00000009080982a4 */ /* 0x000fe4000f8e0204 */
[----:B------:R-:W-:Y:S02]  /*4cd0*/  @!UP0 UIADD3 UR10, UPT, UPT, UR12, -UR4, URZ ;  /* 0x800000040c0a8290 */ /* 0x000fe4000fffe0ff */
[----:B------:R-:W-:Y:S02]  /*4ce0*/  UIADD3 UR4, UPT, UPT, -UR5, URZ, URZ ;  /* 0x000000ff05047290 */ /* 0x000fe4000fffe1ff */
[----:B------:R-:W-:Y:S02]  /*4cf0*/  UIADD3 UR8, UPT, UPT, -UR7, URZ, URZ ;  /* 0x000000ff07087290 */ /* 0x000fe4000fffe1ff */
[----:B------:R-:W-:Y:S02]  /*4d00*/  @!UP0 UIMAD UR7, UR10, UR45, UR5 ;  /* 0x0000002d0a0782a4 */ /* 0x000fe4000f8e0205 */
[----:B------:R-:W-:Y:S02]  /*4d10*/  UIMAD UR14, UR15, UR4, UR14 ;  /* 0x000000040f0e72a4 */ /* 0x000fe4000f8e020e */
[----:B------:R-:W-:Y:S01]  /*4d20*/  UIMAD UR13, UR42, UR8, UR13 ;  /* 0x000000082a0d72a4 */ /* 0x000fe2000f8e020d */
[----:B------:R-:W-:Y:S02]  /*4d30*/  @!UP0 UMOV UR5, UR9 ;  /* 0x0000000900058c82 */ /* 0x000fe40008000000 */
[----:B------:R-:W-:Y:S02]  /*4d40*/  UIMAD UR14, UR5, UR15, UR14 ;  /* 0x0000000f050e72a4 */ /* 0x000fe4000f8e020e */
[----:B------:R-:W-:Y:S11]  /*4d50*/  UIMAD UR13, UR7, UR42, UR13 ;  /* 0x0000002a070d72a4 */ /* 0x000ff6000f8e020d */
[----:B------:R-:W-:Y:S01]  /*4d60*/  @!UPT UIADD3 URZ, UPT, UPT, URZ, URZ, URZ ;  /* 0x000000fffffff290 */ /* 0x000fe2000fffe0ff */
.L_x_79:
[----:B------:R-:W3:Y:S01]  /*4d70*/  @!UP3 LDCU.128 UR16, c[0x0][0xb10] ;  /* 0x00016200ff10b7ac */ /* 0x000ee20008000c00 */
[----:B------:R-:W-:Y:S04]  /*4d80*/  ISETP.NE.U32.AND P0, PT, RZ, UR32, PT ;  /* 0x00000020ff007c0c */ /* 0x000fe8000bf05070 */
[----:B------:R-:W-:Y:S01]  /*4d90*/  ISETP.NE.AND.EX P0, PT, RZ, UR33, PT, P0 ;  /* 0x00000021ff007c0c */ /* 0x000fe2000bf05300 */
[----:B------:R-:W4:Y:S01]  /*4da0*/  @!UP3 LDCU UR5, c[0x0][0xb0c] ;  /* 0x00016180ff05b7ac */ /* 0x000f220008000800 */
[----:B---3--:R-:W-:Y:S02]  /*4db0*/  UIMAD.WIDE.U32 UR8, UR14, UR16, URZ ;  /* 0x000000100e0872a5 */ /* 0x008fe4000f8e00ff */
[----:B------:R-:W-:Y:S05]  /*4dc0*/  UIMAD.WIDE.U32 UR10, UR13, UR19, URZ ;  /* 0x000000130d0a72a5 */ /* 0x000fea000f8e00ff */
[----:B------:R-:W-:Y:S01]  /*4dd0*/  @!UP3 UMOV UR4, UR9 ;  /* 0x000000090004bc82 */ /* 0x000fe20008000000 */
[----:B----4-:R-:W-:Y:S02]  /*4de0*/  @!UP3 UISETP.NE.AND UP0, UPT, UR5, 0x1, UPT ;  /* 0x000000010500b88c */ /* 0x010fe4000bf05270 */
[----:B------:R-:W-:Y:S01]  /*4df0*/  @!UP3 USHF.R.U32.HI UR4, URZ, UR17, UR4 ;  /* 0x00000011ff04b299 */ /* 0x000fe20008011604 */
[----:B------:R-:W-:Y:S03]  /*4e00*/  @!UP3 UMOV UR7, UR11 ;  /* 0x0000000b0007bc82 */ /* 0x000fe60008000000 */
[----:B------:R-:W-:Y:S02]  /*4e10*/  @!UP3 USEL UR8, UR14, UR4, !UP0 ;  /* 0x000000040e08b287 */ /* 0x000fe4000c000000 */
[----:B------:R-:W-:Y:S05]  /*4e20*/  @!UP3 UISETP.NE.AND UP0, UPT, UR18, 0x1, UPT ;  /* 0x000000011200b88c */ /* 0x000fea000bf05270 */
[----:B------:R-:W3:Y:S02]  /*4e30*/  @!UP3 LDCU UR4, c[0x0][0xb20] ;  /* 0x00016400ff04b7ac */ /* 0x000ee40008000800 */
[----:B---3--:R-:W-:Y:S04]  /*4e40*/  @!UP3 USHF.R.U32.HI UR7, URZ, UR4, UR7 ;  /* 0x00000004ff07b299 */ /* 0x008fe80008011607 */
[----:B------:R-:W-:Y:S04]  /*4e50*/  @!UP3 USEL UR7, UR13, UR7, !UP0 ;  /* 0x000000070d07b287 */ /* 0x000fe8000c000000 */
[----:B------:R-:W-:Y:S02]  /*4e60*/  @!UP3 UIADD3 UR4, UPT, UPT, -UR8, UR7, URZ ;  /* 0x000000070804b290 */ /* 0x000fe4000fffe1ff */
[----:B------:R-:W-:Y:S02]  /*4e70*/  @!UP3 UIADD3 UR7, UPT, UPT, UR8, -UR7, URZ ;  /* 0x800000070807b290 */ /* 0x000fe4000fffe0ff */
[----:B------:R-:W-:Y:S02]  /*4e80*/  @!UP3 UIMAD UR14, UR4, UR5, UR14 ;  /* 0x00000005040eb2a4 */ /* 0x000fe4000f8e020e */
[----:B------:R-:W-:Y:S01]  /*4e90*/  @!UP3 UIMAD UR13, UR7, UR18, UR13 ;  /* 0x00000012070db2a4 */ /* 0x000fe2000f8e020d */
[----:B------:R-:W-:Y:S11]  /*4ea0*/  BRA.U UP4, `(.L_x_80) ;  /* 0x0000000104107547 */ /* 0x000ff6000b800000 */
[----:B------:R-:W-:Y:S04]  /*4eb0*/  MOV R2, UR47 ;  /* 0x0000002f00027c02 */ /* 0x000fe80008000f00 */
[----:B------:R-:W-:Y:S04]  /*4ec0*/  SHF.L.U32 R2, R2, 0x1f, RZ ;  /* 0x0000001f02027819 */ /* 0x000fe800000006ff */
[----:B------:R-:W3:Y:S02]  /*4ed0*/  SYNCS.PHASECHK.TRANS64.TRYWAIT P1, [UR6+0x58], R2 ;  /* 0x00005802ff0075a7 */ /* 0x000ee40008021106 */
[----:B---3--:R-:W-:Y:S05]  /*4ee0*/  @!P1 BRA `(.L_x_81) ;  /* 0x0000002c00809947 */ /* 0x008fea0003800000 */
.L_x_80:
[----:B------:R-:W-:Y:S05]  /*4ef0*/  BRA.U !UP6, `(.L_x_82) ;  /* 0x000000010e387547 */ /* 0x000fea000b800000 */
[----:B------:R-:W-:Y:S01]  /*4f00*/  UPLOP3.LUT UP1, UPT, UPT, UPT, UP5, 0x80, 0x8 ;  /* 0x000000000008789c */ /* 0x000fe20003f2f050 */
[----:B--2---:R-:W-:Y:S01]  /*4f10*/  HFMA2 R0, -RZ, RZ, 0, 5.9604644775390625e-08 ;  /* 0x00000001ff007431 */ /* 0x004fe200000001ff */
[----:B------:R-:W2:Y:S01]  /*4f20*/  LDCU.64 UR8, c[0x0][0x358] ;  /* 0x00006b00ff0877ac */ /* 0x000ea20008000a00 */
[----:B------:R-:W-:Y:S03]  /*4f30*/  IMAD.MOV.U32 R65, RZ, RZ, 0x1 ;  /* 0x00000001ff417424 */ /* 0x000fe600078e00ff */
[----:B------:R-:W-:Y:S05]  /*4f40*/  PLOP3.LUT P1, PT, PT, PT, UP1, 0x80, 0x8 ;  /* 0x000000000008781c */ /* 0x000fea0003f2f018 */
[----:B------:R-:W3:Y:S01]  /*4f50*/  @UP1 LDCU.64 UR4, c[0x0][0x888] ;  /* 0x00011100ff0417ac */ /* 0x000ee20008000a00 */
[----:B------:R-:W-:Y:S07]  /*4f60*/  @UP1 UIMAD UR7, UR60, UR32, URZ ;  /* 0x000000203c0712a4 */ /* 0x000fee000f8e02ff */
[----:B------:R-:W-:Y:S01]  /*4f70*/  @!P1 PRMT R65, R0, 0x7610, R65 ;  /* 0x0000761000419816 */ /* 0x000fe20000000041 */
[----:B---3--:R-:W-:Y:S06]  /*4f80*/  @UP1 UIMAD.WIDE UR4, UR7, 0x4, UR4 ;  /* 0x00000004070418a5 */ /* 0x008fec000f8e0204 */
[----:B-----5:R-:W-:Y:S01]  /*4f90*/  IMAD.U32 R42, RZ, RZ, UR4 ;  /* 0x00000004ff2a7e24 */ /* 0x020fe2000f8e00ff */
[----:B------:R-:W-:Y:S04]  /*4fa0*/  MOV R43, UR5 ;  /* 0x00000005002b7c02 */ /* 0x000fe80008000f00 */
[----:B------:R-:W3:Y:S01]  /*4fb0*/  @!UP1 LDCU UR4, c[0x0][0x880] ;  /* 0x00011000ff0497ac */ /* 0x000ee20008000800 */
[----:B--2---:R4:W5:Y:S02]  /*4fc0*/  @P1 LDG.E R42, desc[UR8][R42.64] ;  /* 0x000000082a2a1981 */ /* 0x004964000c1e1900 */
[----:B---34-:R-:W-:Y:S07]  /*4fd0*/  @!P1 IMAD.U32 R42, RZ, RZ, UR4 ;  /* 0x00000004ff2a9e24 */ /* 0x018fee000f8e00ff */
.L_x_82:
[----:B-----5:R-:W-:Y:S01]  /*4fe0*/  @!P0 FSETP.EQ.AND P1, PT, R42, RZ, PT ;  /* 0x000000ff2a00820b */ /* 0x020fe20003f22000 */
[----:B------:R-:W-:Y:S01]  /*4ff0*/  @!UPT UIADD3 URZ, UPT, UPT, URZ, URZ, URZ ;  /* 0x000000fffffff290 */ /* 0x000fe2000fffe0ff */
[----:B------:R-:W-:Y:S11]  /*5000*/  @!P0 BRA `(.L_x_83) ;  /* 0x0000000000148947 */ /* 0x000ff60003800000 */
[----:B------:R-:W-:Y:S02]  /*5010*/  LOP3.LUT P0, RZ, R65, 0xff, RZ, 0xc0, !PT ;  /* 0x000000ff41ff7812 */ /* 0x000fe4000780c0ff */
[----:B------:R-:W-:Y:S04]  /*5020*/  PLOP3.LUT P1, PT, PT, PT, UP1, 0x80, 0x8 ;  /* 0x000000000008781c */ /* 0x000fe80003f2f018 */
[----:B------:R-:W-:Y:S07]  /*5030*/  PLOP3.LUT P1, PT, P1, PT, PT, 0x8, 0x80 ;  /* 0x000000000080781c */ /* 0x000fee0000f2e170 */
[----:B------:R-:W-:Y:S11]  /*5040*/  @P0 FSETP.EQ.AND P1, PT, R42, RZ, PT ;  /* 0x000000ff2a00020b */ /* 0x000ff60003f22000 */
[----:B------:R-:W-:Y:S02]  /*5050*/  @!UPT UIADD3 URZ, UPT, UPT, URZ, URZ, URZ ;  /* 0x000000fffffff290 */ /* 0x000fe4000fffe0ff */
.L_x_83:
[----:B------:R-:W-:Y:S01]  /*5060*/  ULEA UR5, UR21, UR6, 0x3 ;  /* 0x0000000615057291 */ /* 0x000fe2000f8e18ff */
[----:B--2---:R-:W-:Y:S02]  /*5070*/  SHF.L.U32 R0, R11, 0x1f, RZ ;  /* 0x0000001f0b007819 */ /* 0x004fe400000006ff */
[----:B------:R-:W-:Y:S01]  /*5080*/  ELECT P0, URZ, PT ;  /* 0x0000000000ff782f */ /* 0x000fe20003800000 */
[----:B------:R-:W-:Y:S05]  /*5090*/  VIADD R10, R10, 0x1 ;  /* 0x000000010a0a7836 */ /* 0x000fea0000000000 */
[----:B------:R-:W2:Y:S02]  /*50a0*/  SYNCS.PHASECHK.TRANS64.TRYWAIT P2, [UR5+0x40], R0 ;  /* 0x00004000ff0075a7 */ /* 0x000ea40008041105 */
[----:B--2---:R-:W-:Y:S05]  /*50b0*/  @!P2 BRA `(.L_x_84) ;  /* 0x0000002c0024a947 */ /* 0x004fea0003800000 */
.L_x_142:
[----:B------:R-:W-:Y:S01]  /*50c0*/  UIADD3 UR25, UPT, UPT, UR5, 0x30, URZ ;  /* 0x0000003005197890 */ /* 0x000fe2000fffe0ff */
[----:B------:R-:W-:Y:S01]  /*50d0*/  PLOP3.LUT P0, PT, P1, P0, PT, 0xf2, 0x2f ;  /* 0x00000000002f781c */ /* 0x000fe20000f01e72 */
[----:B------:R-:W-:Y:S01]  /*50e0*/  UPLOP3.LUT UP4, UPT, UPT, UPT, UPT, 0x80, 0x8 ;  /* 0x000000000008789c */ /* 0x000fe20003f8f070 */
[----:B------:R-:W-:Y:S01]  /*50f0*/  R2UR UR51, R67 ;  /* 0x00000000433372ca */ /* 0x000fe200000e0000 */
[----:B------:R-:W-:Y:S01]  /*5100*/  UMOV UR34, 0x0 ;  /* 0x0000000000227882 */ /* 0x000fe20000000000 */
[----:B------:R-:W-:Y:S01]  /*5110*/  UMOV UR35, 0x10000000 ;  /* 0x1000000000237882 */ /* 0x000fe20000000000 */
[----:B------:R-:W-:Y:S01]  /*5120*/  UMOV UR28, UR60 ;  /* 0x0000003c001c7c82 */ /* 0x000fe20008000000 */
[----:B------:R-:W-:Y:S01]  /*5130*/  UMOV UR20, UR60 ;  /* 0x0000003c00147c82 */ /* 0x000fe20008000000 */
[----:B------:R-:W-:Y:S01]  /*5140*/  UMOV UR17, UR25 ;  /* 0x0000001900117c82 */ /* 0x000fe20008000000 */
[----:B------:R-:W-:Y:S01]  /*5150*/  UMOV UR12, UR60 ;  /* 0x0000003c000c7c82 */ /* 0x000fe20008000000 */
[----:B------:R-:W-:Y:S01]  /*5160*/  UMOV UR9, UR25 ;  /* 0x0000001900097c82 */ /* 0x000fe20008000000 */
[----:B------:R-:W-:Y:S01]  /*5170*/  R2UR UR50, R68 ;  /* 0x00000000443272ca */ /* 0x000fe200000e0000 */
[----:B------:R-:W-:Y:S02]  /*5180*/  UMOV UR60, UR29 ;  /* 0x0000001d003c7c82 */ /* 0x000fe40008000000 */
[----:B------:R-:W-:Y:S01]  /*5190*/  VOTEU.ALL UP0, P0 ;  /* 0x0000000000ff7886 */ /* 0x000fe20000000000 */
[----:B--2---:R-:W-:Y:S04]  /*51a0*/  @!P0 IADD3 R2, P1, PT, R12, 0x580, RZ ;  /* 0x000005800c028810 */ /* 0x004fe80007f3e0ff */
[----:B------:R-:W-:Y:S01]  /*51b0*/  @!UP0 UIMAD UR4, UR21, 0x1800, UR6 ;  /* 0x00001800150488a4 */ /* 0x000fe2000f8e0206 */
[----:B------:R-:W-:Y:S01]  /*51c0*/  @!P0 IMAD.X R0, RZ, RZ, R13, P1 ;  /* 0x000000ffff008224 */ /* 0x000fe200008e060d */
[----:B------:R-:W-:Y:S01]  /*51d0*/  @!UP0 UIMAD UR26, UR46, 0x30, URZ ;  /* 0x000000302e1a88a4 */ /* 0x000fe2000f8e02ff */
[----:B------:R-:W-:Y:S01]  /*51e0*/  @!P0 R2UR UR7, R2 ;  /* 0x00000000020782ca */ /* 0x000fe200000e0000 */
[----:B------:R-:W-:Y:S01]  /*51f0*/  @!UP0 UIADD3 UR24, UPT, UPT, UR4, 0x200, URZ ;  /* 0x0000020004188890 */ /* 0x000fe2000fffe0ff */
[----:B------:R-:W-:Y:S01]  /*5200*/  ISETP.NE.AND P1, PT, R10, 0x2, PT ;  /* 0x000000020a00780c */ /* 0x000fe20003f25270 */
[----:B------:R-:W-:Y:S02]  /*5210*/  @!UP0 UIADD3 UR16, UPT, UPT, UR4, 0xa00, URZ ;  /* 0x00000a0004108890 */ /* 0x000fe4000fffe0ff */
[----:B------:R-:W-:Y:S01]  /*5220*/  @!UP0 UIADD3 UR8, UPT, UPT, UR4, 0x1200, URZ ;  /* 0x0000120004088890 */ /* 0x000fe2000fffe0ff */
[----:B------:R-:W-:Y:S01]  /*5230*/  @!P0 R2UR UR4, R0 ;  /* 0x00000000000482ca */ /* 0x000fe200000e0000 */
[----:B------:R-:W-:Y:S01]  /*5240*/  @!UP0 USHF.L.U32 UR27, UR48, 0x6, URZ ;  /* 0x00000006301b8899 */ /* 0x000fe200080006ff */
[----:B------:R-:W-:Y:S01]  /*5250*/  SEL R0, RZ, 0x1, P1 ;  /* 0x00000001ff007807 */ /* 0x000fe20000800000 */
[----:B------:R-:W-:Y:S01]  /*5260*/  @!UP0 UIADD3 UR18, UPT, UPT, UR26, 0x10, URZ ;  /* 0x000000101a128890 */ /* 0x000fe2000fffe0ff */
[----:B------:R-:W-:Y:S01]  /*5270*/  SEL R10, R10, RZ, P1 ;  /* 0x000000ff0a0a7207 */ /* 0x000fe20000800000 */
[----:B------:R-:W-:Y:S01]  /*5280*/  @!UP0 UIADD3 UR10, UPT, UPT, UR26, 0x20, URZ ;  /* 0x000000201a0a8890 */ /* 0x000fe2000fffe0ff */
[----:B------:R-:W-:Y:S01]  /*5290*/  LOP3.LUT R9, R9, R0, RZ, 0x3c, !PT ;  /* 0x0000000009097212 */ /* 0x000fe200078e3cff */
[----:B------:R-:W-:Y:S01]  /*52a0*/  IMAD.U32 R2, RZ, RZ, UR7 ;  /* 0x00000007ff027e24 */ /* 0x000fe2000f8e00ff */
[----:B------:R-:W-:Y:S01]  /*52b0*/  VOTEU.ALL UP0, P0 ;  /* 0x0000000000ff7886 */ /* 0x000fe20000000000 */
[----:B------:R-:W-:Y:S01]  /*52c0*/  UMOV UR19, UR27 ;  /* 0x0000001b00137c82 */ /* 0x000fe20008000000 */
[----:B------:R-:W-:Y:S01]  /*52d0*/  UMOV UR11, UR27 ;  /* 0x0000001b000b7c82 */ /* 0x000fe20008000000 */
[----:B------:R-:W-:Y:S01]  /*52e0*/  UIADD3 UR46, UPT, UPT, UR13, UR51, URZ ;  /* 0x000000330d2e7290 */ /* 0x000fe2000fffe0ff */
[----:B------:R-:W-:Y:S01]  /*52f0*/  @!P0 R2UR UR30, R2 ;  /* 0x00000000021e82ca */ /* 0x000fe200000e0000 */
[----:B------:R-:W-:Y:S01]  /*5300*/  IMAD.U32 R3, RZ, RZ, UR4 ;  /* 0x00000004ff037e24 */ /* 0x000fe2000f8e00ff */
[----:B------:R-:W-:Y:S02]  /*5310*/  UIADD3 UR4, UPT, UPT, UR21, 0x1, URZ ;  /* 0x0000000115047890 */ /* 0x000fe4000fffe0ff */
[----:B------:R-:W-:Y:S02]  /*5320*/  UIADD3 UR48, UPT, UPT, UR14, UR50, URZ ;  /* 0x000000320e307290 */ /* 0x000fe4000fffe0ff */
[----:B------:R-:W-:Y:S11]  /*5330*/  @!P0 R2UR UR31, R3 ;  /* 0x00000000031f82ca */ /* 0x000ff600000e0000 */
[----:B------:R-:W-:Y:S02]  /*5340*/  @!UPT UIADD3 URZ, UPT, UPT, URZ, URZ, URZ ;  /* 0x000000fffffff290 */ /* 0x000fe4000fffe0ff */
[----:B------:R2:W-:Y:S01]  /*5350*/  @!UP0 UTMALDG.3D [UR24], [UR30], desc[UR34] ;  /* 0x000022181e0085b4 */ /* 0x0005e20008011000 */
[----:B------:R-:W-:Y:S05]  /*5360*/  VOTEU.ALL UP0, P0 ;  /* 0x0000000000ff7886 */ /* 0x000fea0000000000 */
[----:B------:R2:W-:Y:S01]  /*5370*/  @!UP0 UTMALDG.3D [UR16], [UR30], desc[UR34] ;  /* 0x000022101e0085b4 */ /* 0x0005e20008011000 */
[----:B------:R-:W-:Y:S04]  /*5380*/  UISETP.NE.AND UP0, UPT, UR4, 0x2, UPT ;  /* 0x000000020400788c */ /* 0x000fe8000bf05270 */
[----:B------:R-:W-:Y:S02]  /*5390*/  USEL UR7, URZ, 0x1, UP0 ;  /* 0x00000001ff077887 */ /* 0x000fe40008000000 */
[----:B------:R-:W-:Y:S02]  /*53a0*/  USEL UR21, UR4, URZ, UP0 ;  /* 0x000000ff04157287 */ /* 0x000fe40008000000 */
[----:B------:R-:W-:Y:S01]  /*53b0*/  VOTEU.ALL UP0, P0 ;  /* 0x0000000000ff7886 */ /* 0x000fe20000000000 */
[----:B------:R-:W-:Y:S01]  /*53c0*/  UPRMT UR4, UR39, 0x654, UR25 ;  /* 0x0000065427047896 */ /* 0x000fe20008000019 */
[----:B------:R-:W-:Y:S03]  /*53d0*/  LOP3.LUT R11, R11, UR7, RZ, 0x3c, !PT ;  /* 0x000000070b0b7c12 */ /* 0x000fe6000f8e3cff */
[----:B------:R2:W-:Y:S01]  /*53e0*/  @!UP0 UTMALDG.3D [UR8], [UR30], desc[UR34] ;  /* 0x000022081e0085b4 */ /* 0x0005e20008011000 */
[----:B------:R2:W-:Y:S04]  /*53f0*/  @!P0 SYNCS.ARRIVE.TRANS64.RED.A0TR RZ, [UR5+0x30], R8 ;  /* 0x00003008ffff89a7 */ /* 0x0005e80008300405 */
[----:B------:R-:W-:Y:S01]  /*5400*/  SYNCS.ARRIVE.TRANS64.RED.A1T0 RZ, [UR4], RZ ;  /* 0x000000ffffff79a7 */ /* 0x000fe20008100404 */
[----:B------:R-:W-:Y:S05]  /*5410*/  BRA.U UP2, `(.L_x_85) ;  /* 0xfffffff502187547 */ /* 0x000fea000b83ffff */
[----:B------:R-:W-:Y:S01]  /*5420*/  UIADD3 UR6, UPT, UPT, UR6, 0x40, URZ ;  /* 0x0000004006067890 */ /* 0x000fe2000fffe0ff */
[----:B------:R-:W-:-:S03]  /*5430*/  SHF.L.U32 R2, R11, 0x1f, RZ ;  /* 0x0000001f0b027819 */ /* 0x000fc600000006ff */
[----:B------:R-:W-:-:S09]  /*5440*/  ULEA UR4, UR21, UR6, 0x3 ;  /* 0x0000000615047291 */ /* 0x000fd2000f8e18ff */
[----:B------:R-:W3:Y:S02]  /*5450*/  SYNCS.PHASECHK.TRANS64.TRYWAIT P0, [UR4], R2 ;  /* 0x00000002ff0075a7 */ /* 0x000ee40008001104 */
[----:B---3--:R-:W-:Y:S05]  /*5460*/  @!P0 BRA `(.L_x_86) ;  /* 0x0000002800508947 */ /* 0x008fea0003800000 */
.L_x_144:
[----:B------:R-:W-:-:S04]  /*5470*/  UIADD3 UR4, UPT, UPT, UR21, 0x1, URZ ;  /* 0x0000000115047890 */ /* 0x000fc8000fffe0ff */
[----:B------:R-:W-:-:S04]  /*5480*/  UISETP.NE.AND UP0, UPT, UR4, 0x2, UPT ;  /* 0x000000020400788c */ /* 0x000fc8000bf05270 */
[----:B------:R-:W-:Y:S02]  /*5490*/  USEL UR5, URZ, 0x1, UP0 ;  /* 0x00000001ff057887 */ /* 0x000fe40008000000 */
[----:B------:R-:W-:-:S04]  /*54a0*/  USEL UR4, UR4, URZ, UP0 ;  /* 0x000000ff04047287 */ /* 0x000fc80008000000 */
[----:B------:R-:W-:Y:S01]  /*54b0*/  ULEA UR4, UR4, UR6, 0x3 ;  /* 0x0000000604047291 */ /* 0x000fe2000f8e18ff */
[----:B---3--:R-:W-:-:S04]  /*54c0*/  LOP3.LUT R2, R11, UR5, RZ, 0x3c, !PT ;  /* 0x000000050b027c12 */ /* 0x008fc8000f8e3cff */
[----:B------:R-:W-:Y:S01]  /*54d0*/  SHF.L.U32 R2, R2, 0x1f, RZ ;  /* 0x0000001f02027819 */ /* 0x000fe200000006ff */
[----:B------:R-:W-:-:S07]  /*54e0*/  IMAD.U32 R0, RZ, RZ, UR4 ;  /* 0x00000004ff007e24 */ /* 0x000fce000f8e00ff */
.L_x_87:
[----:B---3--:R3:W4:Y:S02]  /*54f0*/  SYNCS.PHASECHK.TRANS64.TRYWAIT P0, [R0+URZ], R2 ;  /* 0x00000002000075a7 */ /* 0x00872400080011ff */
[----:B----4-:R-:W-:Y:S05]  /*5500*/  @!P0 NANOSLEEP.SYNCS 0x989680 ;  /* 0x009896800000895d */ /* 0x010fea0003900000 */
[----:B------:R-:W4:Y:S02]  /*5510*/  @!P0 SYNCS.PHASECHK.TRANS64 P0, [R0+URZ], R2 ;  /* 0x00000002000085a7 */ /* 0x000f2400080010ff */
[----:B-12-4-:R-:W-:Y:S05]  /*5520*/  @P0 EXIT ;  /* 0x000000000000094d */ /* 0x016fea0003800000 */
[----:B------:R-:W-:Y:S05]  /*5530*/  BRA `(.L_x_87) ;  /* 0xfffffffc00ec7947 */ /* 0x000fea000383ffff */
.L_x_77:
[----:B------:R-:W-:-:S06]  /*5540*/  UISETP.GE.AND UP0, UPT, UR18, 0x4, UPT ;  /* 0x000000041200788c */ /* 0x000fcc000bf06270 */
[----:B------:R-:W-:-:S13]  /*5550*/  PLOP3.LUT P0, PT, PT, PT, UP0, 0x80, 0x8 ;  /* 0x000000000008781c */ /* 0x000fda0003f0f008 */
[----:B-1----:R-:W-:Y:S05]  /*5560*/  @!P0 EXIT ;  /* 0x000000000000894d */ /* 0x002fea0003800000 */
[----:B------:R-:W-:Y:S01]  /*5570*/  BAR.SYNC.DEFER_BLOCKING 0x6, 0xa0 ;  /* 0x0182800000007b1d */ /* 0x000fe20000010000 */
[C---:B------:R-:W-:Y:S01]  /*5580*/  IMAD.SHL.U32 R64, R74.reuse, 0x8, RZ ;  /* 0x000000084a407824 */ /* 0x040fe200078e00ff */
[----:B------:R-:W-:Y:S01]  /*5590*/  SHF.R.U32.HI R6, RZ, 0x1, R74 ;  /* 0x00000001ff067819 */ /* 0x000fe2000001164a */
[----:B------:R-:W-:Y:S01]  /*55a0*/  IMAD.SHL.U32 R2, R74, 0x10, RZ ;  /* 0x000000104a027824 */ /* 0x000fe200078e00ff */
[----:B------:R-:W-:Y:S01]  /*55b0*/  CS2R R70, SRZ ;  /* 0x0000000000467805 */ /* 0x000fe2000001ff00 */
[----:B------:R-:W-:Y:S01]  /*55c0*/  IMAD.MOV.U32 R73, RZ, RZ, 0x1 ;  /* 0x00000001ff497424 */ /* 0x000fe200078e00ff */
[----:B------:R-:W-:Y:S02]  /*55d0*/  UMOV UR43, 0x400 ;  /* 0x00000400002b7882 */ /* 0x000fe40000000000 */
[----:B------:R-:W1:Y:S01]  /*55e0*/  LDC.64 R60, c[0x0][0x888] ;  /* 0x00022200ff3c7b82 */ /* 0x000e620000000a00 */
[----:B------:R-:W-:Y:S01]  /*55f0*/  ULEA UR43, UR39, UR43, 0x18 ;  /* 0x0000002b272b7291 */ /* 0x000fe2000f8ec0ff */
[----:B------:R-:W-:Y:S01]  /*5600*/  LOP3.LUT R64, R64, 0x300, RZ, 0xc0, !PT ;  /* 0x0000030040407812 */ /* 0x000fe200078ec0ff */
[----:B------:R-:W-:Y:S01]  /*5610*/  IMAD.MOV.U32 R40, RZ, RZ, RZ ;  /* 0x000000ffff287224 */ /* 0x000fe200078e00ff */
[----:B------:R-:W-:Y:S01]  /*5620*/  LOP3.LUT R3, R2, 0x40, RZ, 0xc0, !PT ;  /* 0x0000004002037812 */ /* 0x000fe200078ec0ff */
[----:B------:R-:W-:Y:S01]  /*5630*/  IMAD.MOV.U32 R72, RZ, RZ, RZ ;  /* 0x000000ffff487224 */ /* 0x000fe200078e00ff */
[----:B------:R-:W-:Y:S01]  /*5640*/  LOP3.LUT R64, R64, 0x30, R2, 0xf8, !PT ;  /* 0x0000003040407812 */ /* 0x000fe200078ef802 */
[----:B------:R-:W-:Y:S01]  /*5650*/  IMAD.MOV.U32 R69, RZ, RZ, RZ ;  /* 0x000000ffff457224 */ /* 0x000fe200078e00ff */
[----:B------:R-:W2:Y:S01]  /*5660*/  LDC.64 R62, c[0x0][0x890] ;  /* 0x00022400ff3e7b82 */ /* 0x000ea20000000a00 */
[----:B------:R-:W-:Y:S01]  /*5670*/  LOP3.LUT R6, R3, 0x8, R6, 0xf8, !PT ;  /* 0x0000000803067812 */ /* 0x000fe200078ef806 */
[----:B------:R-:W-:Y:S01]  /*5680*/  IMAD.SHL.U32 R3, R74, 0x2, RZ ;  /* 0x000000024a037824 */ /* 0x000fe200078e00ff */
[----:B------:R-:W-:Y:S01]  /*5690*/  LOP3.LUT R64, R64, 0x80, R2, 0xf8, !PT ;  /* 0x0000008040407812 */ /* 0x000fe200078ef802 */
[C---:B------:R-:W-:Y:S01]  /*56a0*/  IMAD.U32 R2, R74.reuse, 0x10000, RZ ;  /* 0x000100004a027824 */ /* 0x040fe200078e00ff */
[----:B------:R-:W-:Y:S01]  /*56b0*/  LOP3.LUT R74, R74, 0x60, RZ, 0xc0, !PT ;  /* 0x000000604a4a7812 */ /* 0x000fe200078ec0ff */
[----:B------:R-:W3:Y:S01]  /*56c0*/  LDCU UR50, c[0x0][0x370] ;  /* 0x00006e00ff3277ac */ /* 0x000ee20008000800 */
[----:B------:R-:W-:Y:S01]  /*56d0*/  LOP3.LUT R3, R6, 0x8, R3, 0x78, !PT ;  /* 0x0000000806037812 */ /* 0x000fe200078e7803 */
[----:B------:R-:W4:Y:S01]  /*56e0*/  LDC.64 R58, c[0x0][0x8b0] ;  /* 0x00022c00ff3a7b82 */ /* 0x000f220000000a00 */
[----:B------:R-:W3:Y:S01]  /*56f0*/  LDS R0, [UR43+0x110] ;  /* 0x0001102bff007984 */ /* 0x000ee20008000800 */
[----:B------:R-:W-:Y:S01]  /*5700*/  LOP3.LUT R2, R2, 0x600000, RZ, 0xc0, !PT ;  /* 0x0060000002027812 */ /* 0x000fe200078ec0ff */
[----:B------:R-:W1:Y:S01]  /*5710*/  LDCU.64 UR62, c[0x0][0x348] ;  /* 0x00006900ff3e77ac */ /* 0x000e620008000a00 */
[----:B------:R-:W-:Y:S01]  /*5720*/  LOP3.LUT R64, R64, R3, RZ, 0xfc, !PT ;  /* 0x0000000340407212 */ /* 0x000fe200078efcff */
[----:B------:R-:W1:Y:S03]  /*5730*/  LDCU UR42, c[0x0][0xb0c] ;  /* 0x00016180ff2a77ac */ /* 0x000e660008000800 */
[----:B------:R-:W1:Y:S01]  /*5740*/  LDC.64 R56, c[0x0][0x8a8] ;  /* 0x00022a00ff387b82 */ /* 0x000e620000000a00 */
[----:B------:R-:W1:Y:S01]  /*5750*/  LDCU UR38, c[0x0][0xb30] ;  /* 0x00016600ff2677ac */ /* 0x000e620008000800 */
[----:B------:R-:W1:Y:S01]  /*5760*/  LDCU.64 UR58, c[0x0][0x888] ;  /* 0x00011100ff3a77ac */ /* 0x000e620008000a00 */
[----:B------:R-:W1:Y:S01]  /*5770*/  LDCU.64 UR40, c[0x0][0xb28] ;  /* 0x00016500ff2877ac */ /* 0x000e620008000a00 */
[----:B------:R-:W1:Y:S01]  /*5780*/  LDCU.128 UR52, c[0x0][0xb10] ;  /* 0x00016200ff3477ac */ /* 0x000e620008000c00 */
[----:B------:R-:W1:Y:S01]  /*5790*/  LDCU UR49, c[0x0][0x374] ;  /* 0x00006e80ff3177ac */ /* 0x000e620008000800 */
[----:B------:R-:W-:Y:S01]  /*57a0*/  UIADD3 UR57, UPT, UPT, UR43, 0x200, URZ ;  /* 0x000002002b397890 */ /* 0x000fe2000fffe0ff */
[----:B------:R-:W-:Y:S01]  /*57b0*/  UMOV UR44, URZ ;  /* 0x000000ff002c7c82 */ /* 0x000fe20008000000 */
[----:B------:R-:W-:Y:S01]  /*57c0*/  UMOV UR47, URZ ;  /* 0x000000ff002f7c82 */ /* 0x000fe20008000000 */
[----:B--23--:R-:W-:-:S09]  /*57d0*/  IMAD.IADD R2, R0, 0x1, R2 ;  /* 0x0000000100027824 */ /* 0x00cfd200078e0202 */
.L_x_109:
[----:B------:R-:W-:Y:S02]  /*57e0*/  LEA R8, R69, UR43, 0x3 ;  /* 0x0000002b45087c11 */ /* 0x000fe4000f8e18ff */
[----:B------:R-:W-:Y:S02]  /*57f0*/  SHF.L.U32 R0, R71, 0x1f, RZ ;  /* 0x0000001f47007819 */ /* 0x000fe400000006ff */
[----:B------:R-:W-:Y:S02]  /*5800*/  LEA R4, R69, UR43, 0x4 ;  /* 0x0000002b45047c11 */ /* 0x000fe4000f8e20ff */
[----:B------:R-:W2:Y:S02]  /*5810*/  SYNCS.PHASECHK.TRANS64.TRYWAIT P0, [R8+URZ+0x60], R0 ;  /* 0x00006000080075a7 */ /* 0x000ea400080011ff */
[----:B--2---:R-:W-:Y:S05]  /*5820*/  @!P0 BRA `(.L_x_88) ;  /* 0x0000002400788947 */ /* 0x004fea0003800000 */
.L_x_145:
[----:B------:R-:W3:Y:S01]  /*5830*/  LDS.128 R4, [R4+0xf0] ;  /* 0x0000f00004047984 */ /* 0x000ee20000000c00 */
[----:B------:R-:W-:Y:S01]  /*5840*/  UISETP.GE.AND UP0, UPT, UR45, 0x1, UPT ;  /* 0x000000012d00788c */ /* 0x000fe2000bf06270 */
[----:B------:R-:W-:Y:S01]  /*5850*/  @!PT LDS RZ, [RZ] ;  /* 0x00000000fffff984 */ /* 0x000fe20000000800 */
[----:B------:R-:W-:Y:S01]  /*5860*/  @!PT LDS RZ, [RZ] ;  /* 0x00000000fffff984 */ /* 0x000fe20000000800 */
[----:B------:R-:W-:Y:S01]  /*5870*/  @!PT LDS RZ, [RZ] ;  /* 0x00000000fffff984 */ /* 0x000fe20000000800 */
[----:B------:R-:W-:Y:S01]  /*5880*/  @!PT LDS RZ, [RZ] ;  /* 0x00000000fffff984 */ /* 0x000fe20000000800 */
[----:B------:R1:W-:Y:S06]  /*5890*/  MEMBAR.ALL.CTA ;  /* 0x0000000000007992 */ /* 0x0003ec0000008000 */
[----:B-1----:R-:W1:Y:S01]  /*58a0*/  FENCE.VIEW.ASYNC.S ;  /* 0x00000000000073c6 */ /* 0x002e620000000000 */
[----:B---3--:R-:W-:Y:S11]  /*58b0*/  LOP3.LUT P0, RZ, R6, 0x1, RZ, 0xc0, !PT ;  /* 0x0000000106ff7812 */ /* 0x008ff6000780c0ff */
[----:B------:R-:W-:Y:S02]  /*58c0*/  @!UPT UIADD3 URZ, UPT, UPT, URZ, URZ, URZ ;  /* 0x000000fffffff290 */ /* 0x000fe4000fffe0ff */
[----:B-1----:R-:W-:Y:S01]  /*58d0*/  VOTEU.ANY UP1, P0 ;  /* 0x0000000000ff7886 */ /* 0x002fe20000020100 */
[----:B------:R-:W-:Y:S01]  /*58e0*/  PLOP3.LUT P0, PT, PT, PT, UP1, 0x80, 0x8 ;  /* 0x000000000008781c */ /* 0x000fe20003f0f018 */
[----:B------:R-:W-:Y:S11]  /*58f0*/  UP2UR UR51, UPR, URZ, 0x2 ;  /* 0x00000002ff337883 */ /* 0x000ff60008000000 */
[----:B------:R-:W-:Y:S01]  /*5900*/  @!UPT UIADD3 URZ, UPT, UPT, URZ, URZ, URZ ;  /* 0x000000fffffff290 */ /* 0x000fe2000fffe0ff */
        /* <DEDUP_REMOVED lines=13> */
[----:B------:R-:W2:Y:S01]  /*59e0*/  LDCU UR12, c[0x0][0xb20] ;  /* 0x00016400ff0c77ac */ /* 0x000ea20008000800 */
[----:B------:R-:W-:Y:S02]  /*59f0*/  UIMAD.WIDE.U32 UR4, UR49, UR55, URZ ;  /* 0x00000037310472a5 */ /* 0x000fe4000f8e00ff */
[----:B------:R-:W-:Y:S02]  /*5a00*/  UIMAD.WIDE.U32 UR6, UR50, UR52, URZ ;  /* 0x00000034320672a5 */ /* 0x000fe4000f8e00ff */
[----:B------:R-:W-:Y:S02]  /*5a10*/  UISETP.NE.AND UP0, UPT, UR54, 0x1, UPT ;  /* 0x000000013600788c */ /* 0x000fe4000bf05270 */
[----:B------:R-:W-:Y:S02]  /*5a20*/  UIMAD.WIDE.U32 UR8, UR36, UR55, URZ ;  /* 0x00000037240872a5 */ /* 0x000fe4000f8e00ff */
[----:B------:R-:W-:Y:S02]  /*5a30*/  UIMAD.WIDE.U32 UR10, UR37, UR52, URZ ;  /* 0x00000034250a72a5 */ /* 0x000fe4000f8e00ff */
[----:B------:R-:W-:Y:S02]  /*5a40*/  UISETP.NE.AND UP1, UPT, UR42, 0x1, UPT ;  /* 0x000000012a00788c */ /* 0x000fe4000bf25270 */
[----:B------:R-:W-:Y:S01]  /*5a50*/  UISETP.NE.AND UP2, UPT, UR45, 0x1, UPT ;  /* 0x000000012d00788c */ /* 0x000fe2000bf45270 */
[----:B------:R-:W-:Y:S02]  /*5a60*/  UMOV UR4, UR5 ;  /* 0x0000000500047c82 */ /* 0x000fe40008000000 */
[----:B--2---:R-:W-:Y:S03]  /*5a70*/  USHF.R.U32.HI UR5, URZ, UR12, UR4 ;  /* 0x0000000cff057299 */ /* 0x004fe60008011604 */
[----:B------:R-:W-:Y:S02]  /*5a80*/  UMOV UR4, UR7 ;  /* 0x0000000700047c82 */ /* 0x000fe40008000000 */
[----:B------:R-:W-:Y:S02]  /*5a90*/  USHF.R.U32.HI UR7, URZ, UR53, UR4 ;  /* 0x00000035ff077299 */ /* 0x000fe40008011604 */
[----:B------:R-:W-:Y:S02]  /*5aa0*/  USEL UR4, UR49, UR5, !UP0 ;  /* 0x0000000531047287 */ /* 0x000fe4000c000000 */
[----:B------:R-:W-:Y:S01]  /*5ab0*/  USEL UR7, UR50, UR7, !UP1 ;  /* 0x0000000732077287 */ /* 0x000fe2000c800000 */
[----:B------:R-:W-:Y:S01]  /*5ac0*/  UMOV UR5, UR9 ;  /* 0x0000000900057c82 */ /* 0x000fe20008000000 */
[----:B------:R-:W-:Y:S02]  /*5ad0*/  UIMAD.WIDE.U32 UR8, UR4, UR40, URZ ;  /* 0x00000028040872a5 */ /* 0x000fe4000f8e00ff */
[----:B------:R-:W-:Y:S03]  /*5ae0*/  USHF.R.U32.HI UR6, URZ, UR12, UR5 ;  /* 0x0000000cff067299 */ /* 0x000fe60008011605 */
[----:B------:R-:W-:Y:S01]  /*5af0*/  UMOV UR5, UR11 ;  /* 0x0000000b00057c82 */ /* 0x000fe20008000000 */
[----:B------:R-:W-:Y:S02]  /*5b00*/  UIMAD.WIDE.U32 UR10, UR7, UR40, URZ ;  /* 0x00000028070a72a5 */ /* 0x000fe4000f8e00ff */
[----:B------:R-:W-:Y:S02]  /*5b10*/  USHF.R.U32.HI UR12, URZ, UR53, UR5 ;  /* 0x00000035ff0c7299 */ /* 0x000fe40008011605 */
[----:B------:R-:W-:Y:S01]  /*5b20*/  USEL UR6, UR36, UR6, !UP0 ;  /* 0x0000000624067287 */ /* 0x000fe2000c000000 */
[----:B------:R-:W-:Y:S02]  /*5b30*/  UMOV UR5, UR9 ;  /* 0x0000000900057c82 */ /* 0x000fe40008000000 */
[----:B------:R-:W-:Y:S01]  /*5b40*/  UMOV UR10, UR11 ;  /* 0x0000000b000a7c82 */ /* 0x000fe20008000000 */
[----:B------:R-:W-:Y:S02]  /*5b50*/  @UP2 USHF.R.U32.HI UR4, URZ, UR41, UR5 ;  /* 0x00000029ff042299 */ /* 0x000fe40008011605 */
[----:B------:R-:W-:Y:S02]  /*5b60*/  @UP2 USHF.R.U32.HI UR7, URZ, UR41, UR10 ;  /* 0x00000029ff072299 */ /* 0x000fe4000801160a */
[----:B------:R-:W-:Y:S02]  /*5b70*/  UIMAD UR4, UR45, UR4, URZ ;  /* 0x000000042d0472a4 */ /* 0x000fe4000f8e02ff */
[----:B------:R-:W-:Y:S02]  /*5b80*/  UIMAD.WIDE.U32 UR10, UR6, UR40, URZ ;  /* 0x00000028060a72a5 */ /* 0x000fe4000f8e00ff */
[----:B------:R-:W-:Y:S02]  /*5b90*/  USEL UR5, UR37, UR12, !UP1 ;  /* 0x0000000c25057287 */ /* 0x000fe4000c800000 */
[----:B------:R-:W-:Y:S02]  /*5ba0*/  UIMAD UR8, UR45, UR7, URZ ;  /* 0x000000072d0872a4 */ /* 0x000fe4000f8e02ff */
[----:B------:R-:W-:Y:S03]  /*5bb0*/  UISETP.GE.AND UP0, UPT, UR6, UR4, UPT ;  /* 0x000000040600728c */ /* 0x000fe6000bf06270 */
[----:B------:R-:W-:Y:S01]  /*5bc0*/  UMOV UR4, UR11 ;  /* 0x0000000b00047c82 */ /* 0x000fe20008000000 */
[----:B------:R-:W-:Y:S02]  /*5bd0*/  UISETP.GE.OR UP0, UPT, UR5, UR8, UP0 ;  /* 0x000000080500728c */ /* 0x000fe40008706670 */
[----:B------:R-:W-:Y:S02]  /*5be0*/  USHF.R.U32.HI UR4, URZ, UR41, UR4 ;  /* 0x00000029ff047299 */ /* 0x000fe40008011604 */
[----:B------:R-:W-:Y:S02]  /*5bf0*/  UIMAD.WIDE.U32 UR8, UR5, UR40, URZ ;  /* 0x00000028050872a5 */ /* 0x000fe4000f8e00ff */
[----:B------:R-:W-:Y:S02]  /*5c00*/  USEL UR11, UR6, UR4, !UP2 ;  /* 0x00000004060b7287 */ /* 0x000fe4000d000000 */
[----:B------:R-:W-:Y:S02]  /*5c10*/  UIADD3 UR8, UPT, UPT, -UR5, URZ, URZ ;  /* 0x000000ff05087290 */ /* 0x000fe4000fffe1ff */
[----:B------:R-:W-:Y:S01]  /*5c20*/  UIADD3 UR10, UPT, UPT, -UR11, URZ, URZ ;  /* 0x000000ff0b0a7290 */ /* 0x000fe2000fffe1ff */
[----:B------:R-:W-:Y:S01]  /*5c30*/  @!UP0 UMOV UR4, UR9 ;  /* 0x0000000900048c82 */ /* 0x000fe20008000000 */
[----:B------:R-:W-:Y:S02]  /*5c40*/  UIADD3 UR9, UPT, UPT, -UR6, URZ, URZ ;  /* 0x000000ff06097290 */ /* 0x000fe4000fffe1ff */
[----:B------:R-:W-:Y:S02]  /*5c50*/  @!UP0 USHF.R.U32.HI UR4, URZ, UR41, UR4 ;  /* 0x00000029ff048299 */ /* 0x000fe40008011604 */
[----:B------:R-:W-:Y:S02]  /*5c60*/  UIMAD UR10, UR45, UR10, UR6 ;  /* 0x0000000a2d0a72a4 */ /* 0x000fe4000f8e0206 */
[----:B------:R-:W-:Y:S04]  /*5c70*/  @!UP0 USEL UR4, UR5, UR4, !UP2 ;  /* 0x0000000405048287 */ /* 0x000fe8000d000000 */
[----:B------:R-:W-:Y:S02]  /*5c80*/  @!UP0 UIMAD UR10, UR7, UR10, UR4 ;  /* 0x0000000a070a82a4 */ /* 0x000fe4000f8e0204 */
[----:B------:R-:W-:Y:S02]  /*5c90*/  @!UP0 UIADD3 UR11, UPT, UPT, UR11, -UR4, URZ ;  /* 0x800000040b0b8290 */ /* 0x000fe4000fffe0ff */
[----:B------:R-:W-:Y:S02]  /*5ca0*/  UIMAD UR7, UR42, UR8, UR37 ;  /* 0x000000082a0772a4 */ /* 0x000fe4000f8e0225 */
[----:B------:R-:W-:Y:S02]  /*5cb0*/  @!UP0 UIMAD UR6, UR11, UR45, UR5 ;  /* 0x0000002d0b0682a4 */ /* 0x000fe4000f8e0205 */
[----:B------:R-:W-:Y:S01]  /*5cc0*/  UIMAD UR4, UR54, UR9, UR36 ;  /* 0x00000009360472a4 */ /* 0x000fe2000f8e0224 */
[----:B------:R-:W-:Y:S02]  /*5cd0*/  @!UP0 UMOV UR5, UR10 ;  /* 0x0000000a00058c82 */ /* 0x000fe40008000000 */
[----:B------:R-:W-:Y:S02]  /*5ce0*/  UIMAD UR37, UR5, UR42, UR7 ;  /* 0x0000002a052572a4 */ /* 0x000fe4000f8e0207 */
[----:B------:R-:W-:Y:S11]  /*5cf0*/  UIMAD UR36, UR6, UR54, UR4 ;  /* 0x00000036062472a4 */ /* 0x000ff6000f8e0204 */
[----:B------:R-:W-:Y:S01]  /*5d00*/  @!UPT UIADD3 URZ, UPT, UPT, URZ, URZ, URZ ;  /* 0x000000fffffff290 */ /* 0x000fe2000fffe0ff */
.L_x_89:
[----:B------:R-:W-:Y:S01]  /*5d10*/  UISETP.NE.AND UP0, UPT, UR38, 0x1, UPT ;  /* 0x000000012600788c */ /* 0x000fe2000bf05270 */
[----:B------:R-:W-:Y:S10]  /*5d20*/  IADD3 R69, PT, PT, R69, 0x1, RZ ;  /* 0x0000000145457810 */ /* 0x000ff40007ffe0ff */
[----:B------:R-:W2:Y:S01]  /*5d30*/  @!UP0 LDCU.128 UR12, c[0x0][0xb10] ;  /* 0x00016200ff0c87ac */ /* 0x000ea20008000c00 */
[----:B------:R-:W3:Y:S01]  /*5d40*/  @!UP0 LDCU UR5, c[0x0][0xb0c] ;  /* 0x00016180ff0587ac */ /* 0x000ee20008000800 */
[----:B------:R-:W4:Y:S01]  /*5d50*/  @!UP0 LDCU UR10, c[0x0][0xb20] ;  /* 0x00016400ff0a87ac */ /* 0x000f220008000800 */
[----:B--2---:R-:W-:Y:S02]  /*5d60*/  UIMAD.WIDE.U32 UR8, UR37, UR12, URZ ;  /* 0x0000000c250872a5 */ /* 0x004fe4000f8e00ff */
[----:B------:R-:W-:Y:S02]  /*5d70*/  UIMAD.WIDE.U32 UR6, UR36, UR15, URZ ;  /* 0x0000000f240672a5 */ /* 0x000fe4000f8e00ff */
[----:B------:R-:W-:Y:S03]  /*5d80*/  @!UP0 UISETP.NE.AND UP1, UPT, UR14, 0x1, UPT ;  /* 0x000000010e00888c */ /* 0x000fe6000bf25270 */
[----:B------:R-:W-:Y:S01]  /*5d90*/  @!UP0 UMOV UR4, UR9 ;  /* 0x0000000900048c82 */ /* 0x000fe20008000000 */
[----:B---3--:R-:W-:Y:S02]  /*5da0*/  @!UP0 UISETP.NE.AND UP2, UPT, UR5, 0x1, UPT ;  /* 0x000000010500888c */ /* 0x008fe4000bf45270 */
[----:B------:R-:W-:Y:S01]  /*5db0*/  @!UP0 USHF.R.U32.HI UR4, URZ, UR13, UR4 ;  /* 0x0000000dff048299 */ /* 0x000fe20008011604 */
[----:B------:R-:W-:Y:S02]  /*5dc0*/  @!UP0 UMOV UR6, UR7 ;  /* 0x0000000700068c82 */ /* 0x000fe40008000000 */
[----:B----4-:R-:W-:Y:S02]  /*5dd0*/  @!UP0 USHF.R.U32.HI UR6, URZ, UR10, UR6 ;  /* 0x0000000aff068299 */ /* 0x010fe40008011606 */
[----:B------:R-:W-:Y:S02]  /*5de0*/  @!UP0 USEL UR7, UR37, UR4, !UP2 ;  /* 0x0000000425078287 */ /* 0x000fe4000d000000 */
[----:B------:R-:W-:Y:S04]  /*5df0*/  @!UP0 USEL UR6, UR36, UR6, !UP1 ;  /* 0x0000000624068287 */ /* 0x000fe8000c800000 */
[----:B------:R-:W-:Y:S02]  /*5e00*/  @!UP0 UIADD3 UR4, UPT, UPT, -UR7, UR6, URZ ;  /* 0x0000000607048290 */ /* 0x000fe4000fffe1ff */
[----:B------:R-:W-:Y:S02]  /*5e10*/  @!UP0 UIADD3 UR6, UPT, UPT, UR7, -UR6, URZ ;  /* 0x8000000607068290 */ /* 0x000fe4000fffe0ff */
[----:B------:R-:W-:Y:S02]  /*5e20*/  @!UP0 UIMAD UR37, UR4, UR5, UR37 ;  /* 0x00000005042582a4 */ /* 0x000fe4000f8e0225 */
[----:B------:R-:W-:Y:S02]  /*5e30*/  @!UP0 UIMAD UR36, UR6, UR14, UR36 ;  /* 0x0000000e062482a4 */ /* 0x000fe4000f8e0224 */
[----:B------:R-:W-:Y:S09]  /*5e40*/  ULOP3.LUT UP0, URZ, UR57, 0x90, URZ, 0xc0, !UPT ;  /* 0x0000009039ff7892 */ /* 0x000ff2000f80c0ff */
[----:B------:R-:W-:Y:S05]  /*5e50*/  BRA.U !UP0, `(.L_x_90) ;  /* 0x00000001087c7547 */ /* 0x000fea000b800000 */
[----:B------:R-:W2:Y:S01]  /*5e60*/  LDCU.64 UR8, c[0x4][0x80] ;  /* 0x01001000ff0877ac */ /* 0x000ea20008000a00 */
[----:B------:R-:W-:Y:S01]  /*5e70*/  MOV R16, 0x0 ;  /* 0x0000000000107802 */ /* 0x000fe20000000f00 */
[----:B------:R-:W-:Y:S02]  /*5e80*/  HFMA2 R12, -RZ, RZ, 0, 5.9604644775390625e-08 ;  /* 0x00000001ff0c7431 */ /* 0x000fe400000001ff */
[----:B------:R-:W-:Y:S01]  /*5e90*/  IMAD.MOV.U32 R8, RZ, RZ, 0x70 ;  /* 0x00000070ff087424 */ /* 0x000fe200078e00ff */
[----:B------:R3:W4:Y:S01]  /*5ea0*/  LDC.64 R14, c[0x4][R16] ;  /* 0x01000000100e7b82 */ /* 0x0007220000000a00 */
[----:B------:R-:W1:Y:S01]  /*5eb0*/  LDCU.64 UR6, c[0x4][0x88] ;  /* 0x01001100ff0677ac */ /* 0x000e620008000a00 */
[----:B------:R-:W-:Y:S01]  /*5ec0*/  IMAD.MOV.U32 R13, RZ, RZ, RZ ;  /* 0x000000ffff0d7224 */ /* 0x000fe200078e00ff */
[----:B------:R-:W1:Y:S01]  /*5ed0*/  LDCU.64 UR4, c[0x4][0x8] ;  /* 0x01000100ff0477ac */ /* 0x000e620008000a00 */
[----:B--2---:R-:W-:Y:S01]  /*5ee0*/  MOV R5, UR9 ;  /* 0x0000000900057c02 */ /* 0x004fe20008000f00 */
[----:B------:R-:W-:Y:S01]  /*5ef0*/  IMAD.U32 R4, RZ, RZ, UR8 ;  /* 0x00000008ff047e24 */ /* 0x000fe2000f8e00ff */
[----:B-1----:R-:W-:Y:S01]  /*5f00*/  MOV R7, UR7 ;  /* 0x0000000700077c02 */ /* 0x002fe20008000f00 */
[----:B------:R-:W-:Y:S01]  /*5f10*/  IMAD.U32 R6, RZ, RZ, UR6 ;  /* 0x00000006ff067e24 */ /* 0x000fe2000f8e00ff */
[----:B------:R-:W-:Y:S01]  /*5f20*/  MOV R11, UR5 ;  /* 0x00000005000b7c02 */ /* 0x000fe20008000f00 */
[----:B------:R-:W-:Y:S02]  /*5f30*/  IMAD.U32 R10, RZ, RZ, UR4 ;  /* 0x00000004ff0a7e24 */ /* 0x000fe4000f8e00ff */
[----:B------:R-:W-:Y:S07]  /*5f40*/  LEPC R20, `(.L_x_91) ;  /* 0x000000001014794e */ /* 0x000fee0000000000 */
[----:B---345:R-:W-:Y:S05]  /*5f50*/  CALL.ABS.NOINC R14 ;  /* 0x000000000e007343 */ /* 0x038fea0003c00000 */
.L_x_91:
[----:B------:R-:W1:Y:S01]  /*5f60*/  LDCU.64 UR8, c[0x4][0x80] ;  /* 0x01001000ff0877ac */ /* 0x000e620008000a00 */
[----:B------:R-:W2:Y:S01]  /*5f70*/  LDC.64 R16, c[0x4][R16] ;  /* 0x0100000010107b82 */ /* 0x000ea20000000a00 */
[----:B------:R-:W-:Y:S02]  /*5f80*/  HFMA2 R12, -RZ, RZ, 0, 5.9604644775390625e-08 ;  /* 0x00000001ff0c7431 */ /* 0x000fe400000001ff */
[----:B------:R-:W-:Y:S02]  /*5f90*/  IMAD.MOV.U32 R8, RZ, RZ, 0x70 ;  /* 0x00000070ff087424 */ /* 0x000fe400078e00ff */
[----:B------:R-:W-:Y:S01]  /*5fa0*/  IMAD.MOV.U32 R13, RZ, RZ, RZ ;  /* 0x000000ffff0d7224 */ /* 0x000fe200078e00ff */
[----:B------:R-:W3:Y:S01]  /*5fb0*/  LDCU.64 UR6, c[0x4][0x88] ;  /* 0x01001100ff0677ac */ /* 0x000ee20008000a00 */
[----:B------:R-:W4:Y:S01]  /*5fc0*/  LDCU.64 UR4, c[0x4][0x8] ;  /* 0x01000100ff0477ac */ /* 0x000f220008000a00 */
[----:B-1----:R-:W-:Y:S02]  /*5fd0*/  MOV R4, UR8 ;  /* 0x0000000800047c02 */ /* 0x002fe40008000f00 */
[----:B------:R-:W-:Y:S02]  /*5fe0*/  MOV R5, UR9 ;  /* 0x0000000900057c02 */ /* 0x000fe40008000f00 */
[----:B---3--:R-:W-:Y:S01]  /*5ff0*/  MOV R7, UR7 ;  /* 0x0000000700077c02 */ /* 0x008fe20008000f00 */
[----:B------:R-:W-:Y:S01]  /*6000*/  IMAD.U32 R6, RZ, RZ, UR6 ;  /* 0x00000006ff067e24 */ /* 0x000fe2000f8e00ff */
[----:B----4-:R-:W-:Y:S01]  /*6010*/  MOV R11, UR5 ;  /* 0x00000005000b7c02 */ /* 0x010fe20008000f00 */
[----:B------:R-:W-:Y:S02]  /*6020*/  IMAD.U32 R10, RZ, RZ, UR4 ;  /* 0x00000004ff0a7e24 */ /* 0x000fe4000f8e00ff */
[----:B------:R-:W-:Y:S07]  /*6030*/  LEPC R20, `(.L_x_90) ;  /* 0x000000001014794e */ /* 0x000fee0000000000 */
[----:B--2---:R-:W-:Y:S05]  /*6040*/  CALL.ABS.NOINC R16 ;  /* 0x0000000010007343 */ /* 0x004fea0003c00000 */
.L_x_90:
[----:B------:R-:W-:Y:S01]  /*6050*/  ISETP.NE.U32.AND P3, PT, R62, RZ, PT ;  /* 0x000000ff3e00720c */ /* 0x000fe20003f65070 */
[----:B------:R-:W-:Y:S01]  /*6060*/  UISETP.NE.AND UP1, UPT, UR61, URZ, UPT ;  /* 0x000000ff3d00728c */ /* 0x000fe2000bf25270 */
[----:B------:R-:W-:Y:S02]  /*6070*/  ISETP.NE.U32.AND P4, PT, R58, RZ, PT ;  /* 0x000000ff3a00720c */ /* 0x000fe40003f85070 */
[----:B------:R-:W-:Y:S02]  /*6080*/  ISETP.NE.AND.EX P3, PT, R63, RZ, PT, P3 ;  /* 0x000000ff3f00720c */ /* 0x000fe40003f65330 */
[----:B------:R-:W-:Y:S02]  /*6090*/  PLOP3.LUT P1, PT, PT, PT, PT, 0x8, 0x80 ;  /* 0x000000000080781c */ /* 0x000fe40003f2e170 */
[----:B------:R-:W-:Y:S02]  /*60a0*/  PLOP3.LUT P0, PT, PT, PT, UP1, 0x80, 0x8 ;  /* 0x000000000008781c */ /* 0x000fe40003f0f018 */
[----:B------:R-:W-:Y:S02]  /*60b0*/  ISETP.NE.AND.EX P4, PT, R59, RZ, PT, P4 ;  /* 0x000000ff3b00720c */ /* 0x000fe40003f85340 */
[----:B------:R-:W2:Y:S09]  /*60c0*/  @UP1 LDCU.64 UR4, c[0x0][0x888] ;  /* 0x00011100ff0417ac */ /* 0x000eb20008000a00 */
[----:B------:R-:W-:Y:S01]  /*60d0*/  @P0 PLOP3.LUT P1, PT, P3, PT, PT, 0x80, 0x8 ;  /* 0x000000000008081c */ /* 0x000fe20001f2f070 */
[----:B--2---:R-:W-:Y:S04]  /*60e0*/  @UP1 UISETP.NE.U32.AND UP0, UPT, UR4, URZ, UPT ;  /* 0x000000ff0400128c */ /* 0x004fe8000bf05070 */
[----:B------:R-:W-:Y:S04]  /*60f0*/  @UP1 UISETP.NE.AND.EX UP0, UPT, UR5, URZ, UPT, UP0 ;  /* 0x000000ff0500128c */ /* 0x000fe8000bf05300 */
[----:B------:R-:W-:Y:S01]  /*6100*/  @UP1 USEL UR4, URZ, 0xffffffff, UP0 ;  /* 0xffffffffff041887 */ /* 0x000fe20008000000 */
[----:B------:R-:W-:Y:S11]  /*6110*/  @!P3 BRA `(.L_x_92) ;  /* 0x000000000030b947 */ /* 0x000ff60003800000 */
[----:B------:R-:W-:Y:S01]  /*6120*/  ISETP.NE.U32.AND P2, PT, R60, RZ, PT ;  /* 0x000000ff3c00720c */ /* 0x000fe20003f45070 */
[----:B------:R-:W2:Y:S01]  /*6130*/  LDCU.64 UR6, c[0x0][0x358] ;  /* 0x00006b00ff0677ac */ /* 0x000ea20008000a00 */
[----:B------:R-:W-:Y:S02]  /*6140*/  IMAD.MOV.U32 R65, RZ, RZ, 0x1 ;  /* 0x00000001ff417424 */ /* 0x000fe400078e00ff */
[----:B------:R-:W-:Y:S11]  /*6150*/  ISETP.NE.AND.EX P2, PT, R61, RZ, PT, P2 ;  /* 0x000000ff3d00720c */ /* 0x000ff60003f45320 */
[----:B------:R-:W-:Y:S02]  /*6160*/  @!UPT UIADD3 URZ, UPT, UPT, URZ, URZ, URZ ;  /* 0x000000fffffff290 */ /* 0x000fe4000fffe0ff */
[----:B------:R-:W3:Y:S01]  /*6170*/  @P2 LDC.64 R4, c[0x0][0x888] ;  /* 0x00022200ff042b82 */ /* 0x000ee20000000a00 */
[----:B-1----:R-:W-:Y:S04]  /*6180*/  @P2 IMAD R0, R62, UR60, RZ ;  /* 0x0000003c3e002c24 */ /* 0x002fe8000f8e02ff */
[----:B---3--:R-:W-:Y:S04]  /*6190*/  @P2 IMAD.WIDE R4, R0, 0x4, R4 ;  /* 0x0000000400042825 */ /* 0x008fe800078e0204 */
[----:B------:R-:W-:Y:S01]  /*61a0*/  HFMA2 R0, -RZ, RZ, 0, 5.9604644775390625e-08 ;  /* 0x00000001ff007431 */ /* 0x000fe200000001ff */
[----:B--2--5:R2:W5:Y:S04]  /*61b0*/  @P2 LDG.E R42, desc[UR6][R4.64] ;  /* 0x00000006042a2981 */ /* 0x024568000c1e1900 */
[----:B------:R-:W-:Y:S01]  /*61c0*/  @!P2 PRMT R65, R0, 0x7610, R65 ;  /* 0x000076100041a816 */ /* 0x000fe20000000041 */
[----:B--2---:R-:W3:Y:S06]  /*61d0*/  @!P2 LDC R42, c[0x0][0x880] ;  /* 0x00022000ff2aab82 */ /* 0x004eec0000000800 */
.L_x_92:
[----:B------:R-:W-:Y:S05]  /*61e0*/  @!P4 BRA `(.L_x_93) ;  /* 0x000000000024c947 */ /* 0x000fea0003800000 */
[----:B------:R-:W-:Y:S01]  /*61f0*/  ISETP.NE.U32.AND P2, PT, R56, RZ, PT ;  /* 0x000000ff3800720c */ /* 0x000fe20003f45070 */
[----:B------:R-:W2:Y:S03]  /*6200*/  LDCU.64 UR6, c[0x0][0x358] ;  /* 0x00006b00ff0677ac */ /* 0x000ea60008000a00 */
[----:B------:R-:W-:Y:S11]  /*6210*/  ISETP.NE.AND.EX P2, PT, R57, RZ, PT, P2 ;  /* 0x000000ff3900720c */ /* 0x000ff60003f45320 */
[----:B------:R-:W-:Y:S02]  /*6220*/  @!UPT UIADD3 URZ, UPT, UPT, URZ, URZ, URZ ;  /* 0x000000fffffff290 */ /* 0x000fe4000fffe0ff */
[----:B------:R-:W4:Y:S01]  /*6230*/  @P2 LDC.64 R4, c[0x0][0x8a8] ;  /* 0x00022a00ff042b82 */ /* 0x000f220000000a00 */
[----:B-1----:R-:W-:Y:S04]  /*6240*/  @P2 IMAD R0, R58, UR60, RZ ;  /* 0x0000003c3a002c24 */ /* 0x002fe8000f8e02ff */
[----:B----4-:R-:W-:Y:S05]  /*6250*/  @P2 IMAD.WIDE R4, R0, 0x4, R4 ;  /* 0x0000000400042825 */ /* 0x010fea00078e0204 */
[----:B--2--5:R2:W5:Y:S02]  /*6260*/  @P2 LDG.E R41, desc[UR6][R4.64] ;  /* 0x0000000604292981 */ /* 0x024564000c1e1900 */
[----:B--2---:R-:W4:Y:S02]  /*6270*/  @!P2 LDC R41, c[0x0][0x8a0] ;  /* 0x00022800ff29ab82 */ /* 0x004f240000000800 */
.L_x_93:
[----:B---3-5:R-:W-:Y:S01]  /*6280*/  @P0 FSETP.NEU.AND P4, PT, R42, RZ, PT ;  /* 0x000000ff2a00020b */ /* 0x028fe20003f8d000 */
[----:B-1----:R-:W-:Y:S01]  /*6290*/  IMAD.U32 R0, RZ, RZ, UR4 ;  /* 0x00000004ff007e24 */ /* 0x002fe2000f8e00ff */
[----:B------:R-:W-:Y:S01]  /*62a0*/  @P0 LOP3.LUT P2, RZ, R65, 0xff, RZ, 0xc0, !PT ;  /* 0x000000ff41ff0812 */ /* 0x000fe2000784c0ff */
[----:B------:R-:W-:Y:S01]  /*62b0*/  BSSY B1, `(.L_x_94) ;  /* 0x0000034000017945 */ /* 0x000fe20003800000 */
[----:B------:R-:W-:Y:S02]  /*62c0*/  @P0 SEL R3, RZ, 0xffffffff, P4 ;  /* 0xffffffffff030807 */ /* 0x000fe40002000000 */
[----:B------:R-:W-:Y:S02]  /*62d0*/  CS2R R54, SRZ ;  /* 0x0000000000367805 */ /* 0x000fe4000001ff00 */
[----:B------:R-:W-:Y:S02]  /*62e0*/  LEA R17, R40, UR43, 0x3 ;  /* 0x0000002b28117c11 */ /* 0x000fe4000f8e18ff */
[----:B------:R-:W-:Y:S02]  /*62f0*/  CS2R R52, SRZ ;  /* 0x0000000000347805 */ /* 0x000fe4000001ff00 */
[----:B------:R-:W-:Y:S01]  /*6300*/  @P1 SEL R3, R0, R3, !P2 ;  /* 0x0000000300031207 */ /* 0x000fe20005000000 */
[----:B------:R-:W-:Y:S01]  /*6310*/  IMAD.U32 R0, RZ, RZ, UR44 ;  /* 0x0000002cff007e24 */ /* 0x000fe2000f8e00ff */
[----:B------:R-:W-:Y:S02]  /*6320*/  PLOP3.LUT P5, PT, PT, PT, PT, 0x8, 0x80 ;  /* 0x000000000080781c */ /* 0x000fe40003fae170 */
[----:B------:R-:W-:Y:S02]  /*6330*/  CS2R R46, SRZ ;  /* 0x00000000002e7805 */ /* 0x000fe4000001ff00 */
[----:B------:R-:W-:Y:S02]  /*6340*/  @P0 LOP3.LUT R3, R3, 0x1, RZ, 0xc0, !PT ;  /* 0x0000000103030812 */ /* 0x000fe400078ec0ff */
[----:B------:R-:W-:Y:S02]  /*6350*/  CS2R R44, SRZ ;  /* 0x00000000002c7805 */ /* 0x000fe4000001ff00 */
[----:B------:R-:W-:Y:S02]  /*6360*/  LEA R0, R0, UR43, 0x3 ;  /* 0x0000002b00007c11 */ /* 0x000fe4000f8e18ff */
[----:B------:R-:W-:Y:S02]  /*6370*/  CS2R R50, SRZ ;  /* 0x0000000000327805 */ /* 0x000fe4000001ff00 */
[----:B------:R-:W-:Y:S02]  /*6380*/  ISETP.NE.U32.OR P6, PT, R3, 0x1, !P0 ;  /* 0x000000010300780c */ /* 0x000fe400047c5470 */
[----:B------:R-:W-:Y:S02]  /*6390*/  CS2R R48, SRZ ;  /* 0x0000000000307805 */ /* 0x000fe4000001ff00 */
[----:B------:R-:W-:Y:S02]  /*63a0*/  LOP3.LUT R3, R73, 0x1, RZ, 0x3c, !PT ;  /* 0x0000000149037812 */ /* 0x000fe400078e3cff */
[----:B------:R-:W-:Y:S07]  /*63b0*/  P2R R75, PR, RZ, 0x40 ;  /* 0x00000040ff4b7803 */ /* 0x000fee0000000000 */
[----:B------:R-:W-:Y:S04]  /*63c0*/  @P6 SHF.L.U32 R4, R3, 0x1f, RZ ;  /* 0x0000001f03046819 */ /* 0x000fe800000006ff */
[----:B------:R1:W2:Y:S02]  /*63d0*/  @P6 SYNCS.PHASECHK.TRANS64.TRYWAIT P0, [R0+URZ+0x30], R4 ;  /* 0x00003004000065a7 */ /* 0x0002a400080011ff */
[----:B-1----:R-:W-:Y:S04]  /*63e0*/  SHF.L.U32 R4, R72, 0x1f, RZ ;  /* 0x0000001f48047819 */ /* 0x002fe800000006ff */
[----:B------:R1:W3:Y:S01]  /*63f0*/  SYNCS.PHASECHK.TRANS64.TRYWAIT P4, [R17+URZ+0x80], R4 ;  /* 0x00008004110075a7 */ /* 0x0002e200080811ff */
[----:B--2---:R-:W-:Y:S01]  /*6400*/  @P6 PLOP3.LUT P5, PT, P0, PT, PT, 0x8, 0x80 ;  /* 0x000000000080681c */ /* 0x004fe200007ae170 */
[----:B------:R-:W-:Y:S01]  /*6410*/  @!UPT UIADD3 URZ, UPT, UPT, URZ, URZ, URZ ;  /* 0x000000fffffff290 */ /* 0x000fe2000fffe0ff */
[----:B-1----:R-:W-:Y:S11]  /*6420*/  @!P6 BRA `(.L_x_95) ;  /* 0x000000000070e947 */ /* 0x002ff60003800000 */
[----:B------:R-:W-:Y:S01]  /*6430*/  ISETP.NE.U32.AND P0, PT, RZ, UR58, PT ;  /* 0x0000003aff007c0c */ /* 0x000fe2000bf05070 */
[----:B------:R-:W-:Y:S01]  /*6440*/  BSSY B0, `(.L_x_96) ;  /* 0x000000e000007945 */ /* 0x000fe20003800000 */
[----:B------:R-:W-:Y:S02]  /*6450*/  FSETP.NEU.AND P2, PT, R42, RZ, PT ;  /* 0x000000ff2a00720b */ /* 0x000fe40003f4d000 */
[----:B------:R-:W-:Y:S02]  /*6460*/  ISETP.NE.AND.EX P0, PT, RZ, UR59, PT, P0 ;  /* 0x0000003bff007c0c */ /* 0x000fe4000bf05300 */
[----:B------:R-:W-:Y:S02]  /*6470*/  LOP3.LUT P1, RZ, R65, 0xff, RZ, 0xc0, !PT ;  /* 0x000000ff41ff7812 */ /* 0x000fe4000782c0ff */
[----:B------:R-:W-:Y:S02]  /*6480*/  SEL R5, RZ, 0xffffffff, P2 ;  /* 0xffffffffff057807 */ /* 0x000fe40001000000 */
[----:B------:R-:W-:Y:S04]  /*6490*/  SEL R6, RZ, 0xffffffff, P0 ;  /* 0xffffffffff067807 */ /* 0x000fe80000000000 */
[----:B------:R-:W-:Y:S04]  /*64a0*/  @P3 SEL R5, R6, R5, !P1 ;  /* 0x0000000506053207 */ /* 0x000fe80004800000 */
[----:B------:R-:W-:Y:S04]  /*64b0*/  LOP3.LUT R5, R5, 0x1, RZ, 0xc0, !PT ;  /* 0x0000000105057812 */ /* 0x000fe800078ec0ff */
[----:B------:R-:W-:Y:S01]  /*64c0*/  ISETP.NE.U32.AND P0, PT, R5, 0x1, PT ;  /* 0x000000010500780c */ /* 0x000fe20003f05070 */
[----:B------:R-:W-:Y:S01]  /*64d0*/  IMAD.U32 R5, RZ, RZ, UR44 ;  /* 0x0000002cff057e24 */ /* 0x000fe2000f8e00ff */
[----:B------:R-:W-:Y:S11]  /*64e0*/  @!P5 BRA `(.L_x_97) ;  /* 0x00000000000cd947 */ /* 0x000ff60003800000 */
[----:B------:R-:W-:Y:S04]  /*64f0*/  SHF.L.U32 R3, R3, 0x1f, RZ ;  /* 0x0000001f03037819 */ /* 0x000fe800000006ff */
[----:B------:R-:W1:Y:S02]  /*6500*/  SYNCS.PHASECHK.TRANS64.TRYWAIT P1, [R0+URZ+0x30], R3 ;  /* 0x00003003000075a7 */ /* 0x000e6400080211ff */
[----:B-1----:R-:W-:Y:S05]  /*6510*/  @!P1 BRA `(.L_x_98) ;  /* 0x0000001800509947 */ /* 0x002fea0003800000 */
.L_x_97:
[----:B------:R-:W-:Y:S05]  /*6520*/  BSYNC B0 ;  /* 0x0000000000007941 */ /* 0x000fea0003800000 */
.L_x_96:
[----:B-1----:R-:W-:Y:S01]  /*6530*/  @P0 IMAD R0, R5, 0xc00, R64 ;  /* 0x00000c0005000824 */ /* 0x002fe200078e0240 */
[----:B------:R-:W-:Y:S02]  /*6540*/  CS2R R50, SRZ ;  /* 0x0000000000327805 */ /* 0x000fe4000001ff00 */
[----:B------:R-:W-:Y:S02]  /*6550*/  CS2R R48, SRZ ;  /* 0x0000000000307805 */ /* 0x000fe4000001ff00 */
[----:B------:R-:W-:Y:S02]  /*6560*/  CS2R R46, SRZ ;  /* 0x00000000002e7805 */ /* 0x000fe4000001ff00 */
[----:B------:R-:W-:Y:S01]  /*6570*/  CS2R R44, SRZ ;  /* 0x00000000002c7805 */ /* 0x000fe2000001ff00 */
[----:B------:R-:W-:Y:S01]  /*6580*/  IMAD.MOV.U32 R54, RZ, RZ, RZ ;  /* 0x000000ffff367224 */ /* 0x000fe200078e00ff */
[----:B------:R-:W-:Y:S02]  /*6590*/  CS2R R52, SRZ ;  /* 0x0000000000347805 */ /* 0x000fe4000001ff00 */
[----:B------:R-:W-:Y:S01]  /*65a0*/  @P0 LEA R0, R0, UR43, 0x1 ;  /* 0x0000002b00000c11 */ /* 0x000fe2000f8e08ff */
[----:B------:R-:W-:Y:S05]  /*65b0*/  @P0 WARPSYNC.ALL ;  /* 0x0000000000000948 */ /* 0x000fea0003800000 */
[----:B------:R1:W2:Y:S04]  /*65c0*/  @P0 LDSM.16.M88.4 R48, [R0+0x200] ;  /* 0x000200000030083b */ /* 0x0002a80000000200 */
[----:B------:R1:W1:Y:S04]  /*65d0*/  @P0 LDSM.16.M88.4 R44, [R0+0xa00] ;  /* 0x000a0000002c083b */ /* 0x0002680000000200 */
[----:B------:R1:W1:Y:S02]  /*65e0*/  @P0 LDSM.16.M88.4 R52, [R0+0x1200] ;  /* 0x001200000034083b */ /* 0x0002640000000200 */
.L_x_95:
[----:B------:R-:W-:Y:S05]  /*65f0*/  BSYNC B1 ;  /* 0x0000000000017941 */ /* 0x000fea0003800000 */
.L_x_94:
[----:B-1----:R-:W-:Y:S04]  /*6600*/  LEA.HI R0, R40, R40, RZ, 0x1 ;  /* 0x0000002828007211 */ /* 0x002fe800078f08ff */
[----:B------:R-:W-:Y:S02]  /*6610*/  SHF.R.U32.HI R3, RZ, 0x1, R0 ;  /* 0x00000001ff037819 */ /* 0x000fe40000011600 */
[----:B------:R-:W-:Y:S03]  /*6620*/  LOP3.LUT R0, R0, 0xffe, RZ, 0xc0, !PT ;  /* 0x00000ffe00007812 */ /* 0x000fe600078ec0ff */
[----:B------:R-:W-:Y:S02]  /*6630*/  IMAD R3, R3, 0x30, R2 ;  /* 0x0000003003037824 */ /* 0x000fe400078e0202 */
[----:B------:R-:W-:Y:S04]  /*6640*/  IMAD.IADD R0, R40, 0x1, -R0 ;  /* 0x0000000128007824 */ /* 0x000fe800078e0a00 */
[----:B------:R-:W-:Y:S05]  /*6650*/  IMAD R16, R0, 0x100000, R3 ;  /* 0x0010000000107824 */ /* 0x000fea00078e0203 */
[----:B------:R-:W-:Y:S04]  /*6660*/  SHF.R.U32.HI R0, RZ, 0x15, R16 ;  /* 0x00000015ff007819 */ /* 0x000fe80000011610 */
[----:B------:R-:W-:Y:S01]  /*6670*/  LOP3.LUT P0, RZ, R0, 0x3, R66, 0x48, !PT ;  /* 0x0000000300ff7812 */ /* 0x000fe20007804842 */
[----:B------:R-:W-:Y:S01]  /*6680*/  @!UPT UIADD3 URZ, UPT, UPT, URZ, URZ, URZ ;  /* 0x000000fffffff290 */ /* 0x000fe2000fffe0ff */
[----:B---3--:R-:W-:Y:S11]  /*6690*/  @P4 BRA `(.L_x_99) ;  /* 0x0000000000084947 */ /* 0x008ff60003800000 */
[----:B------:R-:W1:Y:S02]  /*66a0*/  SYNCS.PHASECHK.TRANS64.TRYWAIT P1, [R17+URZ+0x80], R4 ;  /* 0x00008004110075a7 */ /* 0x000e6400080211ff */
[----:B-1----:R-:W-:Y:S05]  /*66b0*/  @!P1 BRA `(.L_x_100) ;  /* 0x0000001400fc9947 */ /* 0x002fea0003800000 */
.L_x_99:
[----:B------:R-:W-:Y:S05]  /*66c0*/  @!P0 BRA `(.L_x_101) ;  /* 0x0000000000408947 */ /* 0x000fea0003800000 */
[----:B------:R-:W3:Y:S01]  /*66d0*/  LDCU.64 UR8, c[0x4][0x70] ;  /* 0x01000e00ff0877ac */ /* 0x000ee20008000a00 */
[----:B------:R-:W-:Y:S01]  /*66e0*/  MOV R15, 0x0 ;  /* 0x00000000000f7802 */ /* 0x000fe20000000f00 */
[----:B------:R-:W-:Y:S02]  /*66f0*/  HFMA2 R12, -RZ, RZ, 0, 5.9604644775390625e-08 ;  /* 0x00000001ff0c7431 */ /* 0x000fe400000001ff */
[----:B------:R-:W-:Y:S02]  /*6700*/  IMAD.MOV.U32 R8, RZ, RZ, 0x192 ;  /* 0x00000192ff087424 */ /* 0x000fe400078e00ff */
[----:B------:R-:W-:Y:S01]  /*6710*/  IMAD.MOV.U32 R13, RZ, RZ, RZ ;  /* 0x000000ffff0d7224 */ /* 0x000fe200078e00ff */
[----:B------:R-:W5:Y:S01]  /*6720*/  LDCU.64 UR6, c[0x4][0x78] ;  /* 0x01000f00ff0677ac */ /* 0x000f620008000a00 */
[----:B------:R-:W2:Y:S01]  /*6730*/  LDC.64 R14, c[0x4][R15] ;  /* 0x010000000f0e7b82 */ /* 0x000ea20000000a00 */
[----:B------:R-:W4:Y:S01]  /*6740*/  LDCU.64 UR4, c[0x4][0x10] ;  /* 0x01000200ff0477ac */ /* 0x000f220008000a00 */
[----:B---3--:R-:W-:Y:S01]  /*6750*/  MOV R5, UR9 ;  /* 0x0000000900057c02 */ /* 0x008fe20008000f00 */
[----:B-1----:R-:W-:Y:S01]  /*6760*/  IMAD.U32 R4, RZ, RZ, UR8 ;  /* 0x00000008ff047e24 */ /* 0x002fe2000f8e00ff */
[----:B-----5:R-:W-:Y:S01]  /*6770*/  MOV R7, UR7 ;  /* 0x0000000700077c02 */ /* 0x020fe20008000f00 */
[----:B------:R-:W-:Y:S01]  /*6780*/  IMAD.U32 R6, RZ, RZ, UR6 ;  /* 0x00000006ff067e24 */ /* 0x000fe2000f8e00ff */
[----:B----4-:R-:W-:Y:S01]  /*6790*/  MOV R11, UR5 ;  /* 0x00000005000b7c02 */ /* 0x010fe20008000f00 */
[----:B------:R-:W-:Y:S02]  /*67a0*/  IMAD.U32 R10, RZ, RZ, UR4 ;  /* 0x00000004ff0a7e24 */ /* 0x000fe4000f8e00ff */
[----:B------:R-:W-:Y:S07]  /*67b0*/  LEPC R20, `(.L_x_101) ;  /* 0x000000001014794e */ /* 0x000fee0000000000 */
[----:B--2---:R-:W-:Y:S05]  /*67c0*/  CALL.ABS.NOINC R14 ;  /* 0x000000000e007343 */ /* 0x004fea0003c00000 */
.L_x_101:
[----:B------:R-:W-:Y:S05]  /*67d0*/  WARPSYNC.ALL ;  /* 0x0000000000007948 */ /* 0x000fea0003800000 */
[C---:B------:R-:W-:Y:S01]  /*67e0*/  R2UR UR4, R16.reuse ;  /* 0x00000000100472ca */ /* 0x040fe200000e0000 */
[----:B------:R-:W-:Y:S05]  /*67f0*/  VIADD R0, R16, 0x10 ;  /* 0x0000001010007836 */ /* 0x000fea0000000000 */
[----:B------:R-:W-:Y:S04]  /*6800*/  SHF.R.U32.HI R0, RZ, 0x15, R0 ;  /* 0x00000015ff007819 */ /* 0x000fe80000011600 */
[----:B------:R-:W-:Y:S03]  /*6810*/  LOP3.LUT P0, RZ, R0, 0x3, R66, 0x48, !PT ;  /* 0x0000000300ff7812 */ /* 0x000fe60007804842 */
[----:B------:R-:W3:Y:S10]  /*6820*/  LDTM.16dp256bit.x2 R32, tmem[UR4] ;  /* 0x00000004002079ee */ /* 0x000ef400080a0000 */
[----:B---3--:R-:W-:Y:S05]  /*6830*/  @!P0 BRA `(.L_x_102) ;  /* 0x0000000000408947 */ /* 0x008fea0003800000 */
        /* <DEDUP_REMOVED lines=16> */
.L_x_102:
[----:B------:R-:W-:Y:S05]  /*6940*/  WARPSYNC.ALL ;  /* 0x0000000000007948 */ /* 0x000fea0003800000 */
[C---:B------:R-:W-:Y:S01]  /*6950*/  R2UR UR4, R16.reuse ;  /* 0x00000000100472ca */ /* 0x040fe200000e0000 */
[----:B------:R-:W-:Y:S05]  /*6960*/  VIADD R0, R16, 0x20 ;  /* 0x0000002010007836 */ /* 0x000fea0000000000 */
[----:B------:R-:W-:Y:S04]  /*6970*/  SHF.R.U32.HI R0, RZ, 0x15, R0 ;  /* 0x00000015ff007819 */ /* 0x000fe80000011600 */
[----:B------:R-:W-:Y:S03]  /*6980*/  LOP3.LUT P0, RZ, R0, 0x3, R66, 0x48, !PT ;  /* 0x0000000300ff7812 */ /* 0x000fe60007804842 */
[----:B------:R-:W3:Y:S10]  /*6990*/  LDTM.16dp256bit.x2 R24, tmem[UR4+0x10] ;  /* 0x00001004001879ee */ /* 0x000ef400080a0000 */
        /* <DEDUP_REMOVED lines=17> */
.L_x_103:
[----:B------:R-:W-:Y:S01]  /*6ab0*/  ISETP.NE.AND P0, PT, R74, RZ, PT ;  /* 0x000000ff4a00720c */ /* 0x000fe20003f05270 */
[----:B------:R-:W-:Y:S05]  /*6ac0*/  WARPSYNC.ALL ;  /* 0x0000000000007948 */ /* 0x000fea0003800000 */
[----:B------:R-:W-:Y:S01]  /*6ad0*/  HADD2.F32 R43, -RZ, R47.H0_H0 ;  /* 0x2000002fff2b7230 */ /* 0x000fe20000004100 */
[----:B------:R-:W-:Y:S01]  /*6ae0*/  R2UR UR4, R16 ;  /* 0x00000000100472ca */ /* 0x000fe200000e0000 */
[C---:B----4-:R-:W-:Y:S01]  /*6af0*/  FMUL R0, R41.reuse, R32 ;  /* 0x0000002029007220 */ /* 0x050fe20000400000 */
[--C-:B--2---:R-:W-:Y:S02]  /*6b00*/  HADD2.F32 R32, -RZ, R48.reuse.H0_H0 ;  /* 0x20000030ff207230 */ /* 0x104fe40000004100 */
[C---:B------:R-:W-:Y:S01]  /*6b10*/  FMUL R3, R41.reuse, R33 ;  /* 0x0000002129037220 */ /* 0x040fe20000400000 */
[----:B------:R-:W-:Y:S02]  /*6b20*/  HADD2.F32 R33, -RZ, R48.H1_H1 ;  /* 0x30000030ff217230 */ /* 0x000fe40000004100 */
[C---:B------:R-:W-:Y:S01]  /*6b30*/  FMUL R12, R41.reuse, R34 ;  /* 0x00000022290c7220 */ /* 0x040fe20000400000 */
[--C-:B------:R-:W-:Y:S02]  /*6b40*/  HADD2.F32 R34, -RZ, R49.reuse.H0_H0 ;  /* 0x20000031ff227230 */ /* 0x100fe40000004100 */
[C---:B------:R-:W-:Y:S01]  /*6b50*/  FFMA R0, R42.reuse, R32, R0 ;  /* 0x000000202a007223 */ /* 0x040fe20000000000 */
[C---:B------:R-:W-:Y:S01]  /*6b60*/  FMUL R13, R41.reuse, R35 ;  /* 0x00000023290d7220 */ /* 0x040fe20000400000 */
[----:B------:R-:W-:Y:S02]  /*6b70*/  HADD2.F32 R35, -RZ, R49.H1_H1 ;  /* 0x30000031ff237230 */ /* 0x000fe40000004100 */
[C---:B------:R-:W-:Y:S01]  /*6b80*/  FFMA R3, R42.reuse, R33, R3 ;  /* 0x000000212a037223 */ /* 0x040fe20000000003 */
[C---:B------:R-:W-:Y:S01]  /*6b90*/  FFMA R12, R42.reuse, R34, R12 ;  /* 0x000000222a0c7223 */ /* 0x040fe2000000000c */
[----:B------:R-:W-:Y:S01]  /*6ba0*/  FMUL R14, R41, R36 ;  /* 0x00000024290e7220 */ /* 0x000fe20000400000 */
[----:B-1----:R-:W1:Y:S01]  /*6bb0*/  LDTM.16dp256bit.x2 R4, tmem[UR4+0x20] ;  /* 0x00002004000479ee */ /* 0x002e6200080a0000 */
[----:B------:R-:W-:Y:S01]  /*6bc0*/  NOP ;  /* 0x0000000000007918 */ /* 0x000fe20000000000 */
[----:B------:R-:W-:Y:S01]  /*6bd0*/  F2FP.F16.F32.PACK_AB R32, R3, R0 ;  /* 0x000000000320723e */ /* 0x000fe200000000ff */
[C---:B------:R-:W-:Y:S01]  /*6be0*/  FFMA R13, R42.reuse, R35, R13 ;  /* 0x000000232a0d7223 */ /* 0x040fe2000000000d */
[--C-:B------:R-:W-:Y:S01]  /*6bf0*/  HADD2.F32 R36, -RZ, R50.reuse.H0_H0 ;  /* 0x20000032ff247230 */ /* 0x100fe20000004100 */
[----:B------:R-:W-:Y:S01]  /*6c00*/  R2UR UR5, R17 ;  /* 0x00000000110572ca */ /* 0x000fe200000e0000 */
[C---:B------:R-:W-:Y:S01]  /*6c10*/  FMUL R15, R41.reuse, R37 ;  /* 0x00000025290f7220 */ /* 0x040fe20000400000 */
[----:B------:R-:W-:Y:S01]  /*6c20*/  FMUL R16, R41, R38 ;  /* 0x0000002629107220 */ /* 0x000fe20000400000 */
[----:B------:R-:W-:Y:S01]  /*6c30*/  HADD2.F32 R37, -RZ, R50.H1_H1 ;  /* 0x30000032ff257230 */ /* 0x000fe20000004100 */
[----:B------:R-:W-:Y:S01]  /*6c40*/  F2FP.F16.F32.PACK_AB R33, R13, R12 ;  /* 0x0000000c0d21723e */ /* 0x000fe200000000ff */
[C---:B------:R-:W-:Y:S01]  /*6c50*/  FFMA R14, R42.reuse, R36, R14 ;  /* 0x000000242a0e7223 */ /* 0x040fe2000000000e */
[C---:B------:R-:W-:Y:S01]  /*6c60*/  FMUL R17, R41.reuse, R39 ;  /* 0x0000002729117220 */ /* 0x040fe20000400000 */
[--C-:B------:R-:W-:Y:S02]  /*6c70*/  HADD2.F32 R38, -RZ, R51.reuse.H0_H0 ;  /* 0x20000033ff267230 */ /* 0x100fe40000004100 */
[C---:B------:R-:W-:Y:S01]  /*6c80*/  FFMA R15, R42.reuse, R37, R15 ;  /* 0x000000252a0f7223 */ /* 0x040fe2000000000f */
[----:B------:R-:W-:Y:S02]  /*6c90*/  HADD2.F32 R39, -RZ, R51.H1_H1 ;  /* 0x30000033ff277230 */ /* 0x000fe40000004100 */
[C---:B------:R-:W-:Y:S01]  /*6ca0*/  FMUL R20, R41.reuse, R26 ;  /* 0x0000001a29147220 */ /* 0x040fe20000400000 */
[----:B------:R-:W-:Y:S01]  /*6cb0*/  FMUL R21, R41, R27 ;  /* 0x0000001b29157220 */ /* 0x000fe20000400000 */
[--C-:B------:R-:W-:Y:S01]  /*6cc0*/  HADD2.F32 R26, -RZ, R44.reuse.H0_H0 ;  /* 0x2000002cff1a7230 */ /* 0x100fe20000004100 */
[----:B------:R-:W-:Y:S01]  /*6cd0*/  F2FP.F16.F32.PACK_AB R34, R15, R14 ;  /* 0x0000000e0f22723e */ /* 0x000fe200000000ff */
[C---:B------:R-:W-:Y:S01]  /*6ce0*/  FFMA R16, R42.reuse, R38, R16 ;  /* 0x000000262a107223 */ /* 0x040fe20000000010 */
[C---:B------:R-:W-:Y:S01]  /*6cf0*/  FFMA R17, R42.reuse, R39, R17 ;  /* 0x000000272a117223 */ /* 0x040fe20000000011 */
[----:B------:R-:W-:Y:S01]  /*6d00*/  UIADD3 UR4, UPT, UPT, UR5, 0xa0, URZ ;  /* 0x000000a005047890 */ /* 0x000fe2000fffe0ff */
[C---:B------:R-:W-:Y:S01]  /*6d10*/  FMUL R18, R41.reuse, R24 ;  /* 0x0000001829127220 */ /* 0x040fe20000400000 */
[----:B------:R-:W-:Y:S02]  /*6d20*/  HADD2.F32 R27, -RZ, R44.H1_H1 ;  /* 0x3000002cff1b7230 */ /* 0x000fe40000004100 */
[----:B------:R-:W-:Y:S01]  /*6d30*/  FMUL R22, R41, R28 ;  /* 0x0000001c29167220 */ /* 0x000fe20000400000 */
[----:B------:R-:W-:Y:S01]  /*6d40*/  UPRMT UR4, UR39, 0x654, UR4 ;  /* 0x0000065427047896 */ /* 0x000fe20008000004 */
[----:B------:R-:W-:Y:S01]  /*6d50*/  F2FP.F16.F32.PACK_AB R35, R17, R16 ;  /* 0x000000101123723e */ /* 0x000fe200000000ff */
[C---:B------:R-:W-:Y:S01]  /*6d60*/  FFMA R18, R42.reuse, R26, R18 ;  /* 0x0000001a2a127223 */ /* 0x040fe20000000012 */
[--C-:B------:R-:W-:Y:S02]  /*6d70*/  HADD2.F32 R28, -RZ, R45.reuse.H0_H0 ;  /* 0x2000002dff1c7230 */ /* 0x100fe40000004100 */
[C---:B------:R-:W-:Y:S01]  /*6d80*/  FMUL R19, R41.reuse, R25 ;  /* 0x0000001929137220 */ /* 0x040fe20000400000 */
[C---:B------:R-:W-:Y:S01]  /*6d90*/  FMUL R23, R41.reuse, R29 ;  /* 0x0000001d29177220 */ /* 0x040fe20000400000 */
[----:B------:R-:W-:Y:S02]  /*6da0*/  HADD2.F32 R29, -RZ, R45.H1_H1 ;  /* 0x3000002dff1d7230 */ /* 0x000fe40000004100 */
[C---:B------:R-:W-:Y:S01]  /*6db0*/  FMUL R24, R41.reuse, R30 ;  /* 0x0000001e29187220 */ /* 0x040fe20000400000 */
[C---:B------:R-:W-:Y:S01]  /*6dc0*/  FFMA R19, R42.reuse, R27, R19 ;  /* 0x0000001b2a137223 */ /* 0x040fe20000000013 */
[C---:B------:R-:W-:Y:S01]  /*6dd0*/  FMUL R25, R41.reuse, R31 ;  /* 0x0000001f29197220 */ /* 0x040fe20000400000 */
[--C-:B------:R-:W-:Y:S02]  /*6de0*/  HADD2.F32 R30, -RZ, R46.reuse.H0_H0 ;  /* 0x2000002eff1e7230 */ /* 0x100fe40000004100 */
[C---:B------:R-:W-:Y:S01]  /*6df0*/  FFMA R20, R42.reuse, R28, R20 ;  /* 0x0000001c2a147223 */ /* 0x040fe20000000014 */
[----:B------:R-:W-:Y:S01]  /*6e00*/  HADD2.F32 R31, -RZ, R46.H1_H1 ;  /* 0x3000002eff1f7230 */ /* 0x000fe20000004100 */
[----:B------:R-:W-:Y:S01]  /*6e10*/  MOV R0, UR44 ;  /* 0x0000002c00007c02 */ /* 0x000fe20008000f00 */
[----:B------:R-:W-:Y:S02]  /*6e20*/  HADD2.F32 R44, -RZ, R47.H1_H1 ;  /* 0x3000002fff2c7230 */ /* 0x000fe40000004100 */
[C---:B------:R-:W-:Y:S01]  /*6e30*/  FFMA R21, R42.reuse, R29, R21 ;  /* 0x0000001d2a157223 */ /* 0x040fe20000000015 */
[--C-:B------:R-:W-:Y:S02]  /*6e40*/  HADD2.F32 R45, -RZ, R52.reuse.H0_H0 ;  /* 0x20000034ff2d7230 */ /* 0x100fe40000004100 */
[C---:B------:R-:W-:Y:S01]  /*6e50*/  FFMA R22, R42.reuse, R30, R22 ;  /* 0x0000001e2a167223 */ /* 0x040fe20000000016 */
[----:B------:R-:W-:Y:S02]  /*6e60*/  HADD2.F32 R46, -RZ, R52.H1_H1 ;  /* 0x30000034ff2e7230 */ /* 0x000fe40000004100 */
[C---:B-1----:R-:W-:Y:S01]  /*6e70*/  FMUL R4, R41.reuse, R4 ;  /* 0x0000000429047220 */ /* 0x042fe20000400000 */
[C---:B------:R-:W-:Y:S01]  /*6e80*/  FFMA R23, R42.reuse, R31, R23 ;  /* 0x0000001f2a177223 */ /* 0x040fe20000000017 */
[--C-:B------:R-:W-:Y:S02]  /*6e90*/  HADD2.F32 R47, -RZ, R53.reuse.H0_H0 ;  /* 0x20000035ff2f7230 */ /* 0x100fe40000004100 */
[C---:B------:R-:W-:Y:S01]  /*6ea0*/  FMUL R5, R41.reuse, R5 ;  /* 0x0000000529057220 */ /* 0x040fe20000400000 */
[C---:B------:R-:W-:Y:S01]  /*6eb0*/  FFMA R24, R42.reuse, R43, R24 ;  /* 0x0000002b2a187223 */ /* 0x040fe20000000018 */
[----:B------:R-:W-:Y:S02]  /*6ec0*/  HADD2.F32 R48, -RZ, R53.H1_H1 ;  /* 0x30000035ff307230 */ /* 0x000fe40000004100 */
[C---:B------:R-:W-:Y:S01]  /*6ed0*/  FMUL R6, R41.reuse, R6 ;  /* 0x0000000629067220 */ /* 0x040fe20000400000 */
[----:B------:R-:W-:Y:S01]  /*6ee0*/  FFMA R25, R42, R44, R25 ;  /* 0x0000002c2a197223 */ /* 0x000fe20000000019 */
[----:B------:R-:W-:Y:S02]  /*6ef0*/  IMAD R0, R0, 0xc00, R64 ;  /* 0x00000c0000007824 */ /* 0x000fe400078e0240 */
[C---:B------:R-:W-:Y:S01]  /*6f00*/  FMUL R7, R41.reuse, R7 ;  /* 0x0000000729077220 */ /* 0x040fe20000400000 */
[--C-:B------:R-:W-:Y:S02]  /*6f10*/  HADD2.F32 R49, -RZ, R54.reuse.H0_H0 ;  /* 0x20000036ff317230 */ /* 0x100fe40000004100 */
[C---:B------:R-:W-:Y:S01]  /*6f20*/  FFMA R4, R42.reuse, R45, R4 ;  /* 0x0000002d2a047223 */ /* 0x040fe20000000004 */
[----:B------:R-:W-:Y:S02]  /*6f30*/  HADD2.F32 R50, -RZ, R54.H1_H1 ;  /* 0x30000036ff327230 */ /* 0x000fe40000004100 */
[C---:B------:R-:W-:Y:S01]  /*6f40*/  FMUL R8, R41.reuse, R8 ;  /* 0x0000000829087220 */ /* 0x040fe20000400000 */
[C---:B------:R-:W-:Y:S01]  /*6f50*/  FFMA R5, R42.reuse, R46, R5 ;  /* 0x0000002e2a057223 */ /* 0x040fe20000000005 */
[--C-:B------:R-:W-:Y:S02]  /*6f60*/  HADD2.F32 R51, -RZ, R55.reuse.H0_H0 ;  /* 0x20000037ff337230 */ /* 0x100fe40000004100 */
[C---:B------:R-:W-:Y:S01]  /*6f70*/  FMUL R9, R41.reuse, R9 ;  /* 0x0000000929097220 */ /* 0x040fe20000400000 */
[C---:B------:R-:W-:Y:S01]  /*6f80*/  FFMA R6, R42.reuse, R47, R6 ;  /* 0x0000002f2a067223 */ /* 0x040fe20000000006 */
[----:B------:R-:W-:Y:S02]  /*6f90*/  HADD2.F32 R52, -RZ, R55.H1_H1 ;  /* 0x30000037ff347230 */ /* 0x000fe40000004100 */
[C---:B------:R-:W-:Y:S01]  /*6fa0*/  FMUL R10, R41.reuse, R10 ;  /* 0x0000000a290a7220 */ /* 0x040fe20000400000 */
[----:B------:R-:W-:Y:S01]  /*6fb0*/  FFMA R7, R42, R48, R7 ;  /* 0x000000302a077223 */ /* 0x000fe20000000007 */
[----:B------:R-:W-:Y:S01]  /*6fc0*/  FMUL R11, R41, R11 ;  /* 0x0000000b290b7220 */ /* 0x000fe20000400000 */
[----:B------:R-:W-:Y:S01]  /*6fd0*/  LEA R0, R0, UR43, 0x1 ;  /* 0x0000002b00007c11 */ /* 0x000fe2000f8e08ff */
[C---:B------:R-:W-:Y:S01]  /*6fe0*/  FFMA R8, R42.reuse, R49, R8 ;  /* 0x000000312a087223 */ /* 0x040fe20000000008 */
[C---:B------:R-:W-:Y:S01]  /*6ff0*/  FFMA R9, R42.reuse, R50, R9 ;  /* 0x000000322a097223 */ /* 0x040fe20000000009 */
[C---:B------:R-:W-:Y:S01]  /*7000*/  FFMA R10, R42.reuse, R51, R10 ;  /* 0x000000332a0a7223 */ /* 0x040fe2000000000a */
[----:B------:R-:W-:Y:S01]  /*7010*/  FFMA R11, R42, R52, R11 ;  /* 0x000000342a0b7223 */ /* 0x000fe2000000000b */
[----:B------:R-:W-:Y:S01]  /*7020*/  F2FP.F16.F32.PACK_AB R12, R19, R18 ;  /* 0x00000012130c723e */ /* 0x000fe200000000ff */
[----:B------:R-:W-:Y:S01]  /*7030*/  SYNCS.ARRIVE.TRANS64.RED.A1T0 RZ, [UR4], RZ ;  /* 0x000000ffffff79a7 */ /* 0x000fe20008100404 */
[----:B------:R1:W-:Y:S01]  /*7040*/  STSM.16.M88.4 [R0+0x200], R32 ;  /* 0x0002002000007844 */ /* 0x0003e20000000200 */
[----:B------:R-:W-:Y:S01]  /*7050*/  F2FP.F16.F32.PACK_AB R13, R21, R20 ;  /* 0x00000014150d723e */ /* 0x000fe200000000ff */
[----:B------:R-:W-:Y:S01]  /*7060*/  UIADD3 UR7, UPT, UPT, UR44, 0x1, URZ ;  /* 0x000000012c077890 */ /* 0x000fe2000fffe0ff */
[----:B------:R-:W-:Y:S01]  /*7070*/  F2FP.F16.F32.PACK_AB R14, R23, R22 ;  /* 0x00000016170e723e */ /* 0x000fe200000000ff */
[----:B------:R-:W-:Y:S01]  /*7080*/  BSSY.RECONVERGENT B0, `(.L_x_104) ;  /* 0x0000023000007945 */ /* 0x000fe20003800200 */
[----:B------:R-:W-:Y:S02]  /*7090*/  F2FP.F16.F32.PACK_AB R15, R25, R24 ;  /* 0x00000018190f723e */ /* 0x000fe400000000ff */
[----:B------:R-:W-:Y:S02]  /*70a0*/  F2FP.F16.F32.PACK_AB R4, R5, R4 ;  /* 0x000000040504723e */ /* 0x000fe400000000ff */
[----:B------:R-:W-:Y:S01]  /*70b0*/  F2FP.F16.F32.PACK_AB R5, R7, R6 ;  /* 0x000000060705723e */ /* 0x000fe200000000ff */
[----:B------:R1:W-:Y:S01]  /*70c0*/  STSM.16.M88.4 [R0+0xa00], R12 ;  /* 0x000a000c00007844 */ /* 0x0003e20000000200 */
[----:B------:R-:W-:Y:S02]  /*70d0*/  F2FP.F16.F32.PACK_AB R6, R9, R8 ;  /* 0x000000080906723e */ /* 0x000fe400000000ff */
[----:B------:R-:W-:Y:S05]  /*70e0*/  F2FP.F16.F32.PACK_AB R7, R11, R10 ;  /* 0x0000000a0b07723e */ /* 0x000fea00000000ff */
[----:B------:R1:W-:Y:S01]  /*70f0*/  STSM.16.M88.4 [R0+0x1200], R4 ;  /* 0x0012000400007844 */ /* 0x0003e20000000200 */
[----:B------:R-:W-:Y:S01]  /*7100*/  @!PT LDS RZ, [RZ] ;  /* 0x00000000fffff984 */ /* 0x000fe20000000800 */
[----:B------:R-:W-:Y:S01]  /*7110*/  @!PT LDS RZ, [RZ] ;  /* 0x00000000fffff984 */ /* 0x000fe20000000800 */
[----:B------:R-:W-:Y:S01]  /*7120*/  @!PT LDS RZ, [RZ] ;  /* 0x00000000fffff984 */ /* 0x000fe20000000800 */
[----:B------:R-:W-:Y:S01]  /*7130*/  @!PT LDS RZ, [RZ] ;  /* 0x00000000fffff984 */ /* 0x000fe20000000800 */
[----:B------:R2:W-:Y:S07]  /*7140*/  MEMBAR.ALL.CTA ;  /* 0x0000000000007992 */ /* 0x0005ee0000008000 */
[----:B--2---:R-:W2:Y:S02]  /*7150*/  FENCE.VIEW.ASYNC.S ;  /* 0x00000000000073c6 */ /* 0x004ea40000000000 */
[----:B--2---:R-:W-:Y:S06]  /*7160*/  BAR.SYNC.DEFER_BLOCKING 0x1, 0x80 ;  /* 0x0042000000007b1d */ /* 0x004fec0000010000 */
[----:B------:R-:W-:Y:S05]  /*7170*/  @P0 BRA `(.L_x_105) ;  /* 0x00000000004c0947 */ /* 0x000fea0003800000 */
[----:B------:R-:W-:Y:S02]  /*7180*/  UIADD3 UR4, UP0, UPT, UR62, 0x680, URZ ;  /* 0x000006803e047890 */ /* 0x000fe4000ff1e0ff */
[----:B------:R-:W-:Y:S02]  /*7190*/  UIMAD UR6, UR44, 0x1800, UR43 ;  /* 0x000018002c0678a4 */ /* 0x000fe4000f8e022b */
[----:B------:R-:W-:Y:S02]  /*71a0*/  UIMAD UR9, UR46, 0x30, URZ ;  /* 0x000000302e0978a4 */ /* 0x000fe4000f8e02ff */
[----:B------:R-:W-:Y:S02]  /*71b0*/  USHF.L.U32 UR10, UR48, 0x6, URZ ;  /* 0x00000006300a7899 */ /* 0x000fe400080006ff */
[----:B------:R-:W-:Y:S02]  /*71c0*/  UIADD3.X UR5, UPT, UPT, URZ, UR63, URZ, UP0, !UPT ;  /* 0x0000003fff057290 */ /* 0x000fe400087fe4ff */
[----:B------:R-:W-:Y:S01]  /*71d0*/  UIADD3 UR8, UPT, UPT, UR6, 0x200, URZ ;  /* 0x0000020006087890 */ /* 0x000fe2000fffe0ff */
[----:B------:R-:W-:Y:S01]  /*71e0*/  UMOV UR11, UR60 ;  /* 0x0000003c000b7c82 */ /* 0x000fe20008000000 */
[----:B------:R-:W-:Y:S02]  /*71f0*/  UIADD3 UR17, UPT, UPT, UR9, 0x10, URZ ;  /* 0x0000001009117890 */ /* 0x000fe4000fffe0ff */
[----:B------:R-:W-:Y:S01]  /*7200*/  UIADD3 UR16, UPT, UPT, UR6, 0xa00, URZ ;  /* 0x00000a0006107890 */ /* 0x000fe2000fffe0ff */
[----:B------:R-:W-:Y:S01]  /*7210*/  UMOV UR19, UR60 ;  /* 0x0000003c00137c82 */ /* 0x000fe20008000000 */
[----:B------:R-:W-:Y:S03]  /*7220*/  UMOV UR18, UR10 ;  /* 0x0000000a00127c82 */ /* 0x000fe60008000000 */
[----:B------:R2:W-:Y:S01]  /*7230*/  UTMASTG.3D [UR8], [UR4] ;  /* 0x00000008040073b5 */ /* 0x0005e20008010000 */
[----:B------:R-:W-:Y:S02]  /*7240*/  UIADD3 UR13, UPT, UPT, UR9, 0x20, URZ ;  /* 0x00000020090d7890 */ /* 0x000fe4000fffe0ff */
[----:B------:R-:W-:Y:S01]  /*7250*/  UIADD3 UR12, UPT, UPT, UR6, 0x1200, URZ ;  /* 0x00001200060c7890 */ /* 0x000fe2000fffe0ff */
[----:B------:R-:W-:Y:S01]  /*7260*/  UMOV UR15, UR60 ;  /* 0x0000003c000f7c82 */ /* 0x000fe20008000000 */
[----:B------:R-:W-:Y:S01]  /*7270*/  UMOV UR14, UR10 ;  /* 0x0000000a000e7c82 */ /* 0x000fe20008000000 */
[----:B------:R2:W-:Y:S06]  /*7280*/  UTMASTG.3D [UR16], [UR4] ;  /* 0x00000010040073b5 */ /* 0x0005ec0008010000 */
[----:B------:R2:W-:Y:S02]  /*7290*/  UTMASTG.3D [UR12], [UR4] ;  /* 0x0000000c040073b5 */ /* 0x0005e40008010000 */
[----:B--2---:R0:W-:Y:S02]  /*72a0*/  UTMACMDFLUSH ;  /* 0x00000000000079b7 */ /* 0x0041e40000000000 */
.L_x_105:
[----:B------:R-:W-:Y:S05]  /*72b0*/  BSYNC.RECONVERGENT B0 ;  /* 0x0000000000007941 */ /* 0x000fea0003800200 */
.L_x_104:
[----:B------:R-:W-:Y:S04]  /*72c0*/  BSSY.RECONVERGENT B0, `(.L_x_106) ;  /* 0x0000003000007945 */ /* 0x000fe80003800200 */
[----:B------:R-:W-:Y:S05]  /*72d0*/  @P0 BRA `(.L_x_107) ;  /* 0x0000000000040947 */ /* 0x000fea0003800000 */
[----:B------:R-:W-:Y:S04]  /*72e0*/  DEPBAR.LE SB0, 0x0 ;  /* 0x000080000000791a */ /* 0x000fe80000000000 */
.L_x_107:
[----:B------:R-:W-:Y:S05]  /*72f0*/  BSYNC.RECONVERGENT B0 ;  /* 0x0000000000007941 */ /* 0x000fea0003800200 */
.L_x_106:
[----:B------:R-:W-:Y:S01]  /*7300*/  BAR.SYNC.DEFER_BLOCKING 0x1, 0x80 ;  /* 0x0042000000007b1d */ /* 0x000fe20000010000 */
[----:B------:R-:W-:Y:S01]  /*7310*/  UIADD3 UR47, UPT, UPT, UR47, 0x1, URZ ;  /* 0x000000012f2f7890 */ /* 0x000fe2000fffe0ff */
[----:B------:R-:W-:Y:S03]  /*7320*/  IADD3 R40, PT, PT, R40, 0x1, RZ ;  /* 0x0000000128287810 */ /* 0x000fe60007ffe0ff */
[----:B------:R-:W-:Y:S09]  /*7330*/  UISETP.NE.AND UP0, UPT, UR47, URZ, UPT ;  /* 0x000000ff2f00728c */ /* 0x000ff2000bf05270 */
[----:B------:R-:W-:Y:S05]  /*7340*/  BRA.U !UP0, `(.L_x_108) ;  /* 0x0000000108287547 */ /* 0x000fea000b800000 */
[----:B------:R-:W-:Y:S01]  /*7350*/  ISETP.NE.AND P0, PT, R75, RZ, PT ;  /* 0x000000ff4b00720c */ /* 0x000fe20003f05270 */
[----:B-1----:R-:W-:Y:S11]  /*7360*/  IMAD.U32 R0, RZ, RZ, UR39 ;  /* 0x00000027ff007e24 */ /* 0x002ff6000f8e00ff */
[----:B------:R-:W-:Y:S01]  /*7370*/  @!UPT UIADD3 URZ, UPT, UPT, URZ, URZ, URZ ;  /* 0x000000fffffff290 */ /* 0x000fe2000fffe0ff */
[C---:B------:R-:W-:Y:S01]  /*7380*/  @P0 LEA R3, R70.reuse, UR43, 0x3 ;  /* 0x0000002b46030c11 */ /* 0x040fe2000f8e18ff */
[----:B------:R-:W-:Y:S04]  /*7390*/  VIADD R70, R70, 0x1 ;  /* 0x0000000146467836 */ /* 0x000fe80000000000 */
[----:B------:R-:W-:Y:S05]  /*73a0*/  @P0 VIADD R3, R3, 0x40 ;  /* 0x0000004003030836 */ /* 0x000fea0000000000 */
[----:B------:R-:W-:Y:S04]  /*73b0*/  @P0 PRMT R0, R0, 0x654, R3 ;  /* 0x0000065400000816 */ /* 0x000fe80000000003 */
[----:B------:R2:W-:Y:S01]  /*73c0*/  @P0 SYNCS.ARRIVE.TRANS64.RED.A1T0 RZ, [R0+URZ], RZ ;  /* 0x000000ff00ff09a7 */ /* 0x0005e200081004ff */
[C---:B------:R-:W-:Y:S04]  /*73d0*/  ISETP.NE.AND P0, PT, R70.reuse, 0x2, PT ;  /* 0x000000024600780c */ /* 0x040fe80003f05270 */
[----:B------:R-:W-:Y:S09]  /*73e0*/  SEL R70, R70, RZ, P0 ;  /* 0x000000ff46467207 */ /* 0x000ff20000000000 */
.L_x_108:
[----:B------:R-:W-:Y:S01]  /*73f0*/  R2UR UR4, R68 ;  /* 0x00000000440472ca */ /* 0x000fe200000e0000 */
[----:B------:R-:W-:Y:S01]  /*7400*/  UISETP.NE.AND UP1, UPT, UR51, URZ, UPT ;  /* 0x000000ff3300728c */ /* 0x000fe2000bf25270 */
[----:B------:R-:W-:Y:S01]  /*7410*/  R2UR UR5, R67 ;  /* 0x00000000430572ca */ /* 0x000fe200000e0000 */
[----:B------:R-:W-:Y:S01]  /*7420*/  UISETP.NE.AND UP0, UPT, UR7, 0x2, UPT ;  /* 0x000000020700788c */ /* 0x000fe2000bf05270 */
[----:B------:R-:W-:Y:S01]  /*7430*/  ISETP.NE.AND P0, PT, R69, 0x2, PT ;  /* 0x000000024500780c */ /* 0x000fe20003f05270 */
[----:B------:R-:W-:Y:S01]  /*7440*/  UMOV UR60, UR56 ;  /* 0x00000038003c7c82 */ /* 0x000fe20008000000 */
[----:B------:R-:W-:Y:S01]  /*7450*/  ISETP.NE.AND P1, PT, R40, 0x4, PT ;  /* 0x000000042800780c */ /* 0x000fe20003f25270 */
[----:B------:R-:W-:Y:S01]  /*7460*/  USEL UR44, UR7, URZ, UP0 ;  /* 0x000000ff072c7287 */ /* 0x000fe20008000000 */
[----:B------:R-:W-:Y:S02]  /*7470*/  SEL R3, RZ, 0x1, P0 ;  /* 0x00000001ff037807 */ /* 0x000fe40000000000 */
[----:B-12---:R-:W-:Y:S02]  /*7480*/  SEL R0, RZ, 0x1, P1 ;  /* 0x00000001ff007807 */ /* 0x006fe40000800000 */
[----:B------:R-:W-:Y:S01]  /*7490*/  LOP3.LUT R71, R71, R3, RZ, 0x3c, !PT ;  /* 0x0000000347477212 */ /* 0x000fe200078e3cff */
[----:B------:R-:W-:Y:S01]  /*74a0*/  UIADD3 UR48, UPT, UPT, UR37, UR4, URZ ;  /* 0x0000000425307290 */ /* 0x000fe2000fffe0ff */
[----:B------:R-:W-:Y:S01]  /*74b0*/  LOP3.LUT R72, R72, R0, RZ, 0x3c, !PT ;  /* 0x0000000048487212 */ /* 0x000fe200078e3cff */
[----:B------:R-:W-:Y:S01]  /*74c0*/  USEL UR4, URZ, 0x1, UP0 ;  /* 0x00000001ff047887 */ /* 0x000fe20008000000 */
[----:B------:R-:W-:Y:S01]  /*74d0*/  SEL R69, R69, RZ, P0 ;  /* 0x000000ff45457207 */ /* 0x000fe20000000000 */
[----:B------:R-:W-:Y:S01]  /*74e0*/  UIADD3 UR46, UPT, UPT, UR36, UR5, URZ ;  /* 0x00000005242e7290 */ /* 0x000fe2000fffe0ff */
[----:B------:R-:W-:Y:S03]  /*74f0*/  SEL R40, R40, RZ, P1 ;  /* 0x000000ff28287207 */ /* 0x000fe60000800000 */
[----:B------:R-:W-:Y:S01]  /*7500*/  LOP3.LUT R73, R73, UR4, RZ, 0x3c, !PT ;  /* 0x0000000449497c12 */ /* 0x000fe2000f8e3cff */
[----:B------:R-:W-:Y:S07]  /*7510*/  BRA.U UP1, `(.L_x_109) ;  /* 0xffffffe101b07547 */ /* 0x000fee000b83ffff */
[----:B------:R-:W-:-:S09]  /*7520*/  UISETP.NE.AND UP0, UPT, UR61, URZ, UPT ;  /* 0x000000ff3d00728c */ /* 0x000fd2000bf05270 */
[----:B------:R-:W-:Y:S05]  /*7530*/  BRA.U !UP0, `(.L_x_110) ;  /* 0x0000000108487547 */ /* 0x000fea000b800000 */
[----:B------:R-:W1:Y:S02]  /*7540*/  LDCU.64 UR4, c[0x0][0x890] ;  /* 0x00011200ff0477ac */ /* 0x000e640008000a00 */
[----:B-1----:R-:W-:-:S04]  /*7550*/  UISETP.NE.U32.AND UP0, UPT, UR4, URZ, UPT ;  /* 0x000000ff0400728c */ /* 0x002fc8000bf05070 */
[----:B------:R-:W-:-:S09]  /*7560*/  UISETP.NE.AND.EX UP0, UPT, UR5, URZ, UPT, UP0 ;  /* 0x000000ff0500728c */ /* 0x000fd2000bf05300 */
[----:B------:R-:W-:Y:S05]  /*7570*/  BRA.U UP0, `(.L_x_111) ;  /* 0x00000001000c7547 */ /* 0x000fea000b800000 */
[----:B------:R-:W-:-:S13]  /*7580*/  FSETP.NEU.AND P0, PT, R42, RZ, PT ;  /* 0x000000ff2a00720b */ /* 0x000fda0003f0d000 */
[----:B------:R-:W-:Y:S05]  /*7590*/  @!P0 EXIT ;  /* 0x000000000000894d */ /* 0x000fea0003800000 */
[----:B------:R-:W-:Y:S05]  /*75a0*/  BRA `(.L_x_110) ;  /* 0x00000000002c7947 */ /* 0x000fea0003800000 */
.L_x_111:
[----:B------:R-:W-:Y:S01]  /*75b0*/  LOP3.LUT P0, RZ, R65, 0xff, RZ, 0xc0, !PT ;  /* 0x000000ff41ff7812 */ /* 0x000fe2000780c0ff */
[----:B------:R-:W-:-:S12]  /*75c0*/  BSSY.RECONVERGENT B0, `(.L_x_110) ;  /* 0x0000009000007945 */ /* 0x000fd80003800200 */
[----:B------:R-:W-:Y:S05]  /*75d0*/  @P0 BRA `(.L_x_112) ;  /* 0x0000000000140947 */ /* 0x000fea0003800000 */
[----:B------:R-:W1:Y:S02]  /*75e0*/  LDCU.64 UR4, c[0x0][0x888] ;  /* 0x00011100ff0477ac */ /* 0x000e640008000a00 */
[----:B-1----:R-:W-:-:S04]  /*75f0*/  ISETP.NE.U32.AND P0, PT, RZ, UR4, PT ;  /* 0x00000004ff007c0c */ /* 0x002fc8000bf05070 */
[----:B------:R-:W-:-:S13]  /*7600*/  ISETP.NE.AND.EX P0, PT, RZ, UR5, PT, P0 ;  /* 0x00000005ff007c0c */ /* 0x000fda000bf05300 */
[----:B------:R-:W-:Y:S05]  /*7610*/  @!P0 EXIT ;  /* 0x000000000000894d */ /* 0x000fea0003800000 */
[----:B------:R-:W-:Y:S05]  /*7620*/  BRA `(.L_x_113) ;  /* 0x0000000000087947 */ /* 0x000fea0003800000 */
.L_x_112:
[----:B------:R-:W-:-:S13]  /*7630*/  FSETP.NEU.AND P0, PT, R42, RZ, PT ;  /* 0x000000ff2a00720b */ /* 0x000fda0003f0d000 */
[----:B------:R-:W-:Y:S05]  /*7640*/  @!P0 EXIT ;  /* 0x000000000000894d */ /* 0x000fea0003800000 */
.L_x_113:
[----:B------:R-:W-:Y:S05]  /*7650*/  BSYNC.RECONVERGENT B0 ;  /* 0x0000000000007941 */ /* 0x000fea0003800200 */
.L_x_110:
[----:B------:R-:W-:-:S04]  /*7660*/  DEPBAR.LE SB0, 0x0 ;  /* 0x000080000000791a */ /* 0x000fc80000000000 */
[----:B------:R-:W-:Y:S05]  /*7670*/  EXIT ;  /* 0x000000000000794d */ /* 0x000fea0003800000 */
.L_x_24:
[----:B---3--:R3:W4:Y:S02]  /*7680*/  SYNCS.PHASECHK.TRANS64.TRYWAIT P0, [R0+URZ+0xd0], R2 ;  /* 0x0000d002000075a7 */ /* 0x00872400080011ff */
[----:B----4-:R-:W-:Y:S05]  /*7690*/  @!P0 NANOSLEEP.SYNCS 0x989680 ;  /* 0x009896800000895d */ /* 0x010fea0003900000 */
[----:B------:R-:W4:Y:S02]  /*76a0*/  @!P0 SYNCS.PHASECHK.TRANS64 P0, [R0+URZ+0xd0], R2 ;  /* 0x0000d002000085a7 */ /* 0x000f2400080010ff */
[----:B----4-:R-:W-:Y:S05]  /*76b0*/  @!P0 BRA `(.L_x_24) ;  /* 0xfffffffc00f08947 */ /* 0x010fea000383ffff */
[----:B------:R-:W-:Y:S05]  /*76c0*/  BRA `(.L_x_114) ;  /* 0xffffffa000587947 */ /* 0x000fea000383ffff */
.L_x_27:
[----:B--2---:R-:W-:-:S07]  /*76d0*/  MOV R0, UR57 ;  /* 0x0000003900007c02 */ /* 0x004fce0008000f00 */
.L_x_115:
[----:B--2---:R2:W3:Y:S02]  /*76e0*/  SYNCS.PHASECHK.TRANS64.TRYWAIT P0, [R0+URZ+0x18], R3 ;  /* 0x00001803000075a7 */ /* 0x0044e400080011ff */
[----:B---3--:R-:W-:Y:S05]  /*76f0*/  @!P0 NANOSLEEP.SYNCS 0x989680 ;  /* 0x009896800000895d */ /* 0x008fea0003900000 */
[----:B------:R-:W3:Y:S02]  /*7700*/  @!P0 SYNCS.PHASECHK.TRANS64 P0, [R0+URZ+0x18], R3 ;  /* 0x00001803000085a7 */ /* 0x000ee400080010ff */
[----:B---3--:R-:W-:Y:S05]  /*7710*/  @!P0 BRA `(.L_x_115) ;  /* 0xfffffffc00f08947 */ /* 0x008fea000383ffff */
[----:B------:R-:W-:Y:S05]  /*7720*/  BRA `(.L_x_26) ;  /* 0xffffffa000a07947 */ /* 0x000fea000383ffff */
.L_x_36:
[----:B-1----:R-:W-:-:S07]  /*7730*/  MOV R0, UR57 ;  /* 0x0000003900007c02 */ /* 0x002fce0008000f00 */
.L_x_116:
[----:B-1----:R1:W2:Y:S02]  /*7740*/  SYNCS.PHASECHK.TRANS64.TRYWAIT P0, [R0+URZ+0x18], R3 ;  /* 0x00001803000075a7 */ /* 0x0022a400080011ff */
[----:B--2---:R-:W-:Y:S05]  /*7750*/  @!P0 NANOSLEEP.SYNCS 0x989680 ;  /* 0x009896800000895d */ /* 0x004fea0003900000 */
[----:B------:R-:W2:Y:S02]  /*7760*/  @!P0 SYNCS.PHASECHK.TRANS64 P0, [R0+URZ+0x18], R3 ;  /* 0x00001803000085a7 */ /* 0x000ea400080010ff */
[----:B--2---:R-:W-:Y:S05]  /*7770*/  @!P0 BRA `(.L_x_116) ;  /* 0xfffffffc00f08947 */ /* 0x004fea000383ffff */
[----:B------:R-:W-:Y:S05]  /*7780*/  BRA `(.L_x_35) ;  /* 0xffffffa400f87947 */ /* 0x000fea000383ffff */
.L_x_43:
[----:B-1----:R1:W4:Y:S02]  /*7790*/  SYNCS.PHASECHK.TRANS64.TRYWAIT P0, [R3+URZ+0x60], R0 ;  /* 0x00006000030075a7 */ /* 0x00232400080011ff */
[----:B----4-:R-:W-:Y:S05]  /*77a0*/  @!P0 NANOSLEEP.SYNCS 0x989680 ;  /* 0x009896800000895d */ /* 0x010fea0003900000 */
[----:B------:R-:W4:Y:S02]  /*77b0*/  @!P0 SYNCS.PHASECHK.TRANS64 P0, [R3+URZ+0x60], R0 ;  /* 0x00006000030085a7 */ /* 0x000f2400080010ff */
[----:B----4-:R-:W-:Y:S05]  /*77c0*/  @!P0 BRA `(.L_x_43) ;  /* 0xfffffffc00f08947 */ /* 0x010fea000383ffff */
[----:B------:R-:W-:Y:S05]  /*77d0*/  BRA `(.L_x_117) ;  /* 0xffffffac00307947 */ /* 0x000fea000383ffff */
.L_x_47:
[----:B------:R-:W-:-:S07]  /*77e0*/  MOV R0, UR4 ;  /* 0x0000000400007c02 */ /* 0x000fce0008000f00 */
.L_x_118:
[----:B-1----:R1:W2:Y:S02]  /*77f0*/  SYNCS.PHASECHK.TRANS64.TRYWAIT P0, [R0+URZ], R2 ;  /* 0x00000002000075a7 */ /* 0x0022a400080011ff */
[----:B--2---:R-:W-:Y:S05]  /*7800*/  @!P0 NANOSLEEP.SYNCS 0x989680 ;  /* 0x009896800000895d */ /* 0x004fea0003900000 */
[----:B------:R-:W2:Y:S02]  /*7810*/  @!P0 SYNCS.PHASECHK.TRANS64 P0, [R0+URZ], R2 ;  /* 0x00000002000085a7 */ /* 0x000ea400080010ff */
[----:B--2---:R-:W-:Y:S05]  /*7820*/  @!P0 BRA `(.L_x_118) ;  /* 0xfffffffc00f08947 */ /* 0x004fea000383ffff */
[----:B------:R-:W-:Y:S05]  /*7830*/  BRA `(.L_x_119) ;  /* 0xffffffb000dc7947 */ /* 0x000fea000383ffff */
.L_x_48:
[----:B------:R-:W-:-:S07]  /*7840*/  MOV R0, UR5 ;  /* 0x0000000500007c02 */ /* 0x000fce0008000f00 */
.L_x_120:
[----:B-1----:R1:W2:Y:S02]  /*7850*/  SYNCS.PHASECHK.TRANS64.TRYWAIT P0, [R0+URZ], R2 ;  /* 0x00000002000075a7 */ /* 0x0022a400080011ff */
[----:B--2---:R-:W-:Y:S05]  /*7860*/  @!P0 NANOSLEEP.SYNCS 0x989680 ;  /* 0x009896800000895d */ /* 0x004fea0003900000 */
[----:B------:R-:W2:Y:S02]  /*7870*/  @!P0 SYNCS.PHASECHK.TRANS64 P0, [R0+URZ], R2 ;  /* 0x00000002000085a7 */ /* 0x000ea400080010ff */
[----:B--2---:R-:W-:Y:S05]  /*7880*/  @!P0 BRA `(.L_x_120) ;  /* 0xfffffffc00f08947 */ /* 0x004fea000383ffff */
[----:B------:R-:W-:Y:S05]  /*7890*/  BRA `(.L_x_121) ;  /* 0xffffffb000e87947 */ /* 0x000fea000383ffff */
.L_x_51:
[----:B--2---:R2:W3:Y:S02]  /*78a0*/  SYNCS.PHASECHK.TRANS64.TRYWAIT P0, [R2+URZ+0xc0], R4 ;  /* 0x0000c004020075a7 */ /* 0x0044e400080011ff */
[----:B---3--:R-:W-:Y:S05]  /*78b0*/  @!P0 NANOSLEEP.SYNCS 0x989680 ;  /* 0x009896800000895d */ /* 0x008fea0003900000 */
[----:B------:R-:W3:Y:S02]  /*78c0*/  @!P0 SYNCS.PHASECHK.TRANS64 P0, [R2+URZ+0xc0], R4 ;  /* 0x0000c004020085a7 */ /* 0x000ee400080010ff */
[----:B---3--:R-:W-:Y:S05]  /*78d0*/  @!P0 BRA `(.L_x_51) ;  /* 0xfffffffc00f08947 */ /* 0x008fea000383ffff */
[----:B------:R-:W-:Y:S05]  /*78e0*/  BRA `(.L_x_122) ;  /* 0xffffffb400447947 */ /* 0x000fea000383ffff */
.L_x_52:
[----:B------:R-:W-:-:S07]  /*78f0*/  MOV R2, UR4 ;  /* 0x0000000400027c02 */ /* 0x000fce0008000f00 */
.L_x_123:
[----:B--2---:R2:W3:Y:S02]  /*7900*/  SYNCS.PHASECHK.TRANS64.TRYWAIT P0, [R2+URZ+0x70], R5 ;  /* 0x00007005020075a7 */ /* 0x0044e400080011ff */
[----:B---3--:R-:W-:Y:S05]  /*7910*/  @!P0 NANOSLEEP.SYNCS 0x989680 ;  /* 0x009896800000895d */ /* 0x008fea0003900000 */
[----:B------:R-:W3:Y:S02]  /*7920*/  @!P0 SYNCS.PHASECHK.TRANS64 P0, [R2+URZ+0x70], R5 ;  /* 0x00007005020085a7 */ /* 0x000ee400080010ff */
[----:B---3--:R-:W-:Y:S05]  /*7930*/  @!P0 BRA `(.L_x_123) ;  /* 0xfffffffc00f08947 */ /* 0x008fea000383ffff */
[----:B------:R-:W-:Y:S05]  /*7940*/  BRA `(.L_x_124) ;  /* 0xffffffb400547947 */ /* 0x000fea000383ffff */
.L_x_53:
[----:B--2---:R2:W3:Y:S02]  /*7950*/  SYNCS.PHASECHK.TRANS64.TRYWAIT P1, [R2+URZ+0x60], R4 ;  /* 0x00006004020075a7 */ /* 0x0044e400080211ff */
[----:B---3--:R-:W-:Y:S05]  /*7960*/  @!P1 NANOSLEEP.SYNCS 0x989680 ;  /* 0x009896800000995d */ /* 0x008fea0003900000 */
[----:B------:R-:W3:Y:S02]  /*7970*/  @!P1 SYNCS.PHASECHK.TRANS64 P1, [R2+URZ+0x60], R4 ;  /* 0x00006004020095a7 */ /* 0x000ee400080210ff */
[----:B---3--:R-:W-:Y:S05]  /*7980*/  @!P1 BRA `(.L_x_53) ;  /* 0xfffffffc00f09947 */ /* 0x008fea000383ffff */
[----:B------:R-:W-:Y:S05]  /*7990*/  BRA `(.L_x_125) ;  /* 0xffffffb400847947 */ /* 0x000fea000383ffff */
.L_x_56:
[----:B------:R-:W-:-:S07]  /*79a0*/  MOV R0, UR4 ;  /* 0x0000000400007c02 */ /* 0x000fce0008000f00 */
.L_x_126:
[----:B--2---:R2:W3:Y:S02]  /*79b0*/  SYNCS.PHASECHK.TRANS64.TRYWAIT P0, [R0+URZ+0x70], R2 ;  /* 0x00007002000075a7 */ /* 0x0044e400080011ff */
[----:B---3--:R-:W-:Y:S05]  /*79c0*/  @!P0 NANOSLEEP.SYNCS 0x989680 ;  /* 0x009896800000895d */ /* 0x008fea0003900000 */
[----:B------:R-:W3:Y:S02]  /*79d0*/  @!P0 SYNCS.PHASECHK.TRANS64 P0, [R0+URZ+0x70], R2 ;  /* 0x00007002000085a7 */ /* 0x000ee400080010ff */
[----:B---3--:R-:W-:Y:S05]  /*79e0*/  @!P0 BRA `(.L_x_126) ;  /* 0xfffffffc00f08947 */ /* 0x008fea000383ffff */
[----:B------:R-:W-:Y:S05]  /*79f0*/  BRA `(.L_x_55) ;  /* 0xffffffb400d87947 */ /* 0x000fea000383ffff */
.L_x_63:
[----:B-1----:R1:W2:Y:S02]  /*7a00*/  SYNCS.PHASECHK.TRANS64.TRYWAIT P1, [R0+URZ+0x60], R2 ;  /* 0x00006002000075a7 */ /* 0x0022a400080211ff */
[----:B--2---:R-:W-:Y:S05]  /*7a10*/  @!P1 NANOSLEEP.SYNCS 0x989680 ;  /* 0x009896800000995d */ /* 0x004fea0003900000 */
[----:B------:R-:W2:Y:S02]  /*7a20*/  @!P1 SYNCS.PHASECHK.TRANS64 P1, [R0+URZ+0x60], R2 ;  /* 0x00006002000095a7 */ /* 0x000ea400080210ff */
[----:B--2---:R-:W-:Y:S05]  /*7a30*/  @!P1 BRA `(.L_x_63) ;  /* 0xfffffffc00f09947 */ /* 0x004fea000383ffff */
[----:B------:R-:W-:Y:S05]  /*7a40*/  BRA `(.L_x_127) ;  /* 0xffffffbc00487947 */ /* 0x000fea000383ffff */
.L_x_64:
[----:B------:R-:W-:-:S13]  /*7a50*/  R2UR UR6, R13 ;  /* 0x000000000d0672ca */ /* 0x000fda00000e0000 */
[----:B------:R-:W-:-:S07]  /*7a60*/  MOV R2, UR6 ;  /* 0x0000000600027c02 */ /* 0x000fce0008000f00 */
.L_x_128:
[----:B-1----:R1:W2:Y:S02]  /*7a70*/  SYNCS.PHASECHK.TRANS64.TRYWAIT P0, [R2+URZ+0xa0], R0 ;  /* 0x0000a000020075a7 */ /* 0x0022a400080011ff */
[----:B--2---:R-:W-:Y:S05]  /*7a80*/  @!P0 NANOSLEEP.SYNCS 0x989680 ;  /* 0x009896800000895d */ /* 0x004fea0003900000 */
[----:B------:R-:W2:Y:S02]  /*7a90*/  @!P0 SYNCS.PHASECHK.TRANS64 P0, [R2+URZ+0xa0], R0 ;  /* 0x0000a000020085a7 */ /* 0x000ea400080010ff */
[----:B--2---:R-:W-:Y:S05]  /*7aa0*/  @!P0 BRA `(.L_x_128) ;  /* 0xfffffffc00f08947 */ /* 0x004fea000383ffff */
[----:B------:R-:W-:Y:S05]  /*7ab0*/  BRA `(.L_x_129) ;  /* 0xffffffbc00987947 */ /* 0x000fea000383ffff */
.L_x_67:
[----:B------:R-:W-:Y:S07]  /*7ac0*/  MOV R0, UR7 ;  /* 0x0000000700007c02 */ /* 0x000fee0008000f00 */
.L_x_130:
[----:B-1----:R1:W2:Y:S02]  /*7ad0*/  SYNCS.PHASECHK.TRANS64.TRYWAIT P0, [R0+URZ], R2 ;  /* 0x00000002000075a7 */ /* 0x0022a400080011ff */
[----:B--2---:R-:W-:Y:S05]  /*7ae0*/  @!P0 NANOSLEEP.SYNCS 0x989680 ;  /* 0x009896800000895d */ /* 0x004fea0003900000 */
[----:B------:R-:W2:Y:S02]  /*7af0*/  @!P0 SYNCS.PHASECHK.TRANS64 P0, [R0+URZ], R2 ;  /* 0x00000002000085a7 */ /* 0x000ea400080010ff */
[----:B--2---:R-:W-:Y:S05]  /*7b00*/  @!P0 BRA `(.L_x_130) ;  /* 0xfffffffc00f08947 */ /* 0x004fea000383ffff */
[----:B------:R-:W-:Y:S05]  /*7b10*/  BRA `(.L_x_66) ;  /* 0xffffffbc00b07947 */ /* 0x000fea000383ffff */
.L_x_70:
[----:B------:R-:W-:-:S07]  /*7b20*/  MOV R0, UR4 ;  /* 0x0000000400007c02 */ /* 0x000fce0008000f00 */
.L_x_131:
[----:B--2---:R2:W3:Y:S02]  /*7b30*/  SYNCS.PHASECHK.TRANS64.TRYWAIT P0, [R0+URZ], R2 ;  /* 0x00000002000075a7 */ /* 0x0044e400080011ff */
[----:B---3--:R-:W-:Y:S05]  /*7b40*/  @!P0 NANOSLEEP.SYNCS 0x989680 ;  /* 0x009896800000895d */ /* 0x008fea0003900000 */
[----:B------:R-:W3:Y:S02]  /*7b50*/  @!P0 SYNCS.PHASECHK.TRANS64 P0, [R0+URZ], R2 ;  /* 0x00000002000085a7 */ /* 0x000ee400080010ff */
[----:B---3--:R-:W-:Y:S05]  /*7b60*/  @!P0 BRA `(.L_x_131) ;  /* 0xfffffffc00f08947 */ /* 0x008fea000383ffff */
[----:B------:R-:W-:Y:S05]  /*7b70*/  BRA `(.L_x_132) ;  /* 0xffffffc400ac7947 */ /* 0x000fea000383ffff */
.L_x_71:
[----:B------:R-:W-:-:S07]  /*7b80*/  MOV R0, UR5 ;  /* 0x0000000500007c02 */ /* 0x000fce0008000f00 */
.L_x_133:
[----:B--2---:R2:W3:Y:S02]  /*7b90*/  SYNCS.PHASECHK.TRANS64.TRYWAIT P0, [R0+URZ], R3 ;  /* 0x00000003000075a7 */ /* 0x0044e400080011ff */
[----:B---3--:R-:W-:Y:S05]  /*7ba0*/  @!P0 NANOSLEEP.SYNCS 0x989680 ;  /* 0x009896800000895d */ /* 0x008fea0003900000 */
[----:B------:R-:W3:Y:S02]  /*7bb0*/  @!P0 SYNCS.PHASECHK.TRANS64 P0, [R0+URZ], R3 ;  /* 0x00000003000085a7 */ /* 0x000ee400080010ff */
[----:B---3--:R-:W-:Y:S05]  /*7bc0*/  @!P0 BRA `(.L_x_133) ;  /* 0xfffffffc00f08947 */ /* 0x008fea000383ffff */
[----:B------:R-:W-:Y:S05]  /*7bd0*/  BRA `(.L_x_134) ;  /* 0xffffffc400b87947 */ /* 0x000fea000383ffff */
.L_x_72:
[----:B------:R-:W-:-:S07]  /*7be0*/  MOV R0, UR5 ;  /* 0x0000000500007c02 */ /* 0x000fce0008000f00 */
.L_x_135:
[----:B--2---:R2:W3:Y:S02]  /*7bf0*/  SYNCS.PHASECHK.TRANS64.TRYWAIT P0, [R0+URZ], R3 ;  /* 0x00000003000075a7 */ /* 0x0044e400080011ff */
[----:B---3--:R-:W-:Y:S05]  /*7c00*/  @!P0 NANOSLEEP.SYNCS 0x989680 ;  /* 0x009896800000895d */ /* 0x008fea0003900000 */
[----:B------:R-:W3:Y:S02]  /*7c10*/  @!P0 SYNCS.PHASECHK.TRANS64 P0, [R0+URZ], R3 ;  /* 0x00000003000085a7 */ /* 0x000ee400080010ff */
[----:B---3--:R-:W-:Y:S05]  /*7c20*/  @!P0 BRA `(.L_x_135) ;  /* 0xfffffffc00f08947 */ /* 0x008fea000383ffff */
[----:B------:R-:W-:Y:S05]  /*7c30*/  BRA `(.L_x_136) ;  /* 0xffffffc400c47947 */ /* 0x000fea000383ffff */
.L_x_73:
[----:B--2---:R-:W-:-:S07]  /*7c40*/  MOV R0, UR4 ;  /* 0x0000000400007c02 */ /* 0x004fce0008000f00 */
.L_x_137:
[----:B--2---:R2:W3:Y:S02]  /*7c50*/  SYNCS.PHASECHK.TRANS64.TRYWAIT P0, [R0+URZ], R2 ;  /* 0x00000002000075a7 */ /* 0x0044e400080011ff */
[----:B---3--:R-:W-:Y:S05]  /*7c60*/  @!P0 NANOSLEEP.SYNCS 0x989680 ;  /* 0x009896800000895d */ /* 0x008fea0003900000 */
[----:B------:R-:W3:Y:S02]  /*7c70*/  @!P0 SYNCS.PHASECHK.TRANS64 P0, [R0+URZ], R2 ;  /* 0x00000002000085a7 */ /* 0x000ee400080010ff */
[----:B---3--:R-:W-:Y:S05]  /*7c80*/  @!P0 BRA `(.L_x_137) ;  /* 0xfffffffc00f08947 */ /* 0x008fea000383ffff */
[----:B------:R-:W-:Y:S05]  /*7c90*/  BRA `(.L_x_138) ;  /* 0xffffffc400d07947 */ /* 0x000fea000383ffff */
.L_x_78:
[----:B--2---:R2:W3:Y:S02]  /*7ca0*/  SYNCS.PHASECHK.TRANS64.TRYWAIT P0, [R3+URZ+0x60], R0 ;  /* 0x00006000030075a7 */ /* 0x0044e400080011ff */
[----:B---3--:R-:W-:Y:S05]  /*7cb0*/  @!P0 NANOSLEEP.SYNCS 0x989680 ;  /* 0x009896800000895d */ /* 0x008fea0003900000 */
[----:B------:R-:W3:Y:S02]  /*7cc0*/  @!P0 SYNCS.PHASECHK.TRANS64 P0, [R3+URZ+0x60], R0 ;  /* 0x00006000030085a7 */ /* 0x000ee400080010ff */
[----:B---3--:R-:W-:Y:S05]  /*7cd0*/  @!P0 BRA `(.L_x_78) ;  /* 0xfffffffc00f08947 */ /* 0x008fea000383ffff */
[----:B------:R-:W-:Y:S05]  /*7ce0*/  BRA `(.L_x_139) ;  /* 0xffffffc800f87947 */ /* 0x000fea000383ffff */
.L_x_81:
[----:B--2---:R-:W-:Y:S07]  /*7cf0*/  MOV R0, UR6 ;  /* 0x0000000600007c02 */ /* 0x004fee0008000f00 */
.L_x_140:
[----:B--2---:R2:W3:Y:S02]  /*7d00*/  SYNCS.PHASECHK.TRANS64.TRYWAIT P1, [R0+URZ+0x58], R2 ;  /* 0x00005802000075a7 */ /* 0x0044e400080211ff */
[----:B---3--:R-:W-:Y:S05]  /*7d10*/  @!P1 NANOSLEEP.SYNCS 0x989680 ;  /* 0x009896800000995d */ /* 0x008fea0003900000 */
[----:B------:R-:W3:Y:S02]  /*7d20*/  @!P1 SYNCS.PHASECHK.TRANS64 P1, [R0+URZ+0x58], R2 ;  /* 0x00005802000095a7 */ /* 0x000ee400080210ff */
[----:B---3--:R-:W-:Y:S05]  /*7d30*/  @!P1 BRA `(.L_x_140) ;  /* 0xfffffffc00f09947 */ /* 0x008fea000383ffff */
[----:B------:R-:W-:Y:S05]  /*7d40*/  BRA `(.L_x_80) ;  /* 0xffffffd000687947 */ /* 0x000fea000383ffff */
.L_x_84:
[----:B------:R-:W-:Y:S07]  /*7d50*/  MOV R2, UR5 ;  /* 0x0000000500027c02 */ /* 0x000fee0008000f00 */
.L_x_141:
[----:B--2---:R2:W3:Y:S02]  /*7d60*/  SYNCS.PHASECHK.TRANS64.TRYWAIT P2, [R2+URZ+0x40], R0 ;  /* 0x00004000020075a7 */ /* 0x0044e400080411ff */
[----:B---3--:R-:W-:Y:S05]  /*7d70*/  @!P2 NANOSLEEP.SYNCS 0x989680 ;  /* 0x009896800000a95d */ /* 0x008fea0003900000 */
[----:B------:R-:W3:Y:S02]  /*7d80*/  @!P2 SYNCS.PHASECHK.TRANS64 P2, [R2+URZ+0x40], R0 ;  /* 0x000040000200a5a7 */ /* 0x000ee400080410ff */
[----:B---3--:R-:W-:Y:S05]  /*7d90*/  @!P2 BRA `(.L_x_141) ;  /* 0xfffffffc00f0a947 */ /* 0x008fea000383ffff */
[----:B------:R-:W-:Y:S05]  /*7da0*/  BRA `(.L_x_142) ;  /* 0xffffffd000c47947 */ /* 0x000fea000383ffff */
.L_x_86:
[----:B------:R-:W-:-:S07]  /*7db0*/  MOV R0, UR4 ;  /* 0x0000000400007c02 */ /* 0x000fce0008000f00 */
.L_x_143:
[----:B---3--:R3:W4:Y:S02]  /*7dc0*/  SYNCS.PHASECHK.TRANS64.TRYWAIT P0, [R0+URZ], R2 ;  /* 0x00000002000075a7 */ /* 0x00872400080011ff */
[----:B----4-:R-:W-:Y:S05]  /*7dd0*/  @!P0 NANOSLEEP.SYNCS 0x989680 ;  /* 0x009896800000895d */ /* 0x010fea0003900000 */
[----:B------:R-:W4:Y:S02]  /*7de0*/  @!P0 SYNCS.PHASECHK.TRANS64 P0, [R0+URZ], R2 ;  /* 0x00000002000085a7 */ /* 0x000f2400080010ff */
[----:B----4-:R-:W-:Y:S05]  /*7df0*/  @!P0 BRA `(.L_x_143) ;  /* 0xfffffffc00f08947 */ /* 0x010fea000383ffff */
[----:B------:R-:W-:Y:S05]  /*7e00*/  BRA `(.L_x_144) ;  /* 0xffffffd400987947 */ /* 0x000fea000383ffff */
.L_x_88:
[----:B--2---:R2:W3:Y:S02]  /*7e10*/  SYNCS.PHASECHK.TRANS64.TRYWAIT P0, [R8+URZ+0x60], R0 ;  /* 0x00006000080075a7 */ /* 0x0044e400080011ff */
[----:B---3--:R-:W-:Y:S05]  /*7e20*/  @!P0 NANOSLEEP.SYNCS 0x989680 ;  /* 0x009896800000895d */ /* 0x008fea0003900000 */
[----:B------:R-:W3:Y:S02]  /*7e30*/  @!P0 SYNCS.PHASECHK.TRANS64 P0, [R8+URZ+0x60], R0 ;  /* 0x00006000080085a7 */ /* 0x000ee400080010ff */
[----:B---3--:R-:W-:Y:S05]  /*7e40*/  @!P0 BRA `(.L_x_88) ;  /* 0xfffffffc00f08947 */ /* 0x008fea000383ffff */
[----:B------:R-:W-:Y:S05]  /*7e50*/  BRA `(.L_x_145) ;  /* 0xffffffd800747947 */ /* 0x000fea000383ffff */
.L_x_98:
[----:B-1----:R1:W2:Y:S02]  /*7e60*/  SYNCS.PHASECHK.TRANS64.TRYWAIT P1, [R0+URZ+0x30], R3 ;  /* 0x00003003000075a7 */ /* 0x0022a400080211ff */
[----:B--2---:R-:W-:Y:S05]  /*7e70*/  @!P1 NANOSLEEP.SYNCS 0x989680 ;  /* 0x009896800000995d */ /* 0x004fea0003900000 */
[----:B------:R-:W2:Y:S02]  /*7e80*/  @!P1 SYNCS.PHASECHK.TRANS64 P1, [R0+URZ+0x30], R3 ;  /* 0x00003003000095a7 */ /* 0x000ea400080210ff */
[----:B--2---:R-:W-:Y:S05]  /*7e90*/  @!P1 BRA `(.L_x_98) ;  /* 0xfffffffc00f09947 */ /* 0x004fea000383ffff */
[----:B------:R-:W-:Y:S05]  /*7ea0*/  BRA `(.L_x_97) ;  /* 0xffffffe4009c7947 */ /* 0x000fea000383ffff */
.L_x_100:
[----:B-1----:R1:W3:Y:S02]  /*7eb0*/  SYNCS.PHASECHK.TRANS64.TRYWAIT P1, [R17+URZ+0x80], R4 ;  /* 0x00008004110075a7 */ /* 0x0022e400080211ff */
[----:B---3--:R-:W-:Y:S05]  /*7ec0*/  @!P1 NANOSLEEP.SYNCS 0x989680 ;  /* 0x009896800000995d */ /* 0x008fea0003900000 */
[----:B------:R-:W3:Y:S02]  /*7ed0*/  @!P1 SYNCS.PHASECHK.TRANS64 P1, [R17+URZ+0x80], R4 ;  /* 0x00008004110095a7 */ /* 0x000ee400080210ff */
[----:B---3--:R-:W-:Y:S05]  /*7ee0*/  @!P1 BRA `(.L_x_100) ;  /* 0xfffffffc00f09947 */ /* 0x008fea000383ffff */
[----:B------:R-:W-:Y:S05]  /*7ef0*/  BRA `(.L_x_99) ;  /* 0xffffffe400f07947 */ /* 0x000fea000383ffff */
        .weak           $__internal_0_$__cuda_sm10x_tcgen05_guardrail_trap_col_being_dealloced_not_returned_by_alloc
        .type           $__internal_0_$__cuda_sm10x_tcgen05_guardrail_trap_col_being_dealloced_not_returned_by_alloc,@function
        .size           $__internal_0_$__cuda_sm10x_tcgen05_guardrail_trap_col_being_dealloced_not_returned_by_alloc,($__internal_1_$__cuda_sm10x_tcgen05_guardrail_trap_phase_invalid_during_alloc - $__internal_0_$__cuda_sm10x_tcgen05_guardrail_trap_col_being_dealloced_not_returned_by_alloc)
$__internal_0_$__cuda_sm10x_tcgen05_guardrail_trap_col_being_dealloced_not_returned_by_alloc:
[----:B------:R-:W-:Y:S05]  /*7f00*/  BPT.TRAP 0x1 ;  /* 0x000000040000795c */ /* 0x000fea0000300000 */
[----:B------:R-:W-:-:S04]  /*7f10*/  HFMA2 R3, -RZ, RZ, 0, 0 ;  /* 0x00000000ff037431 */ /* 0x000fc800000001ff */
[----:B------:R-:W-:Y:S05]  /*7f20*/  RET.REL.NODEC R2 `(_ZN7cutlass13device_kernelINS_4gemm6kernel13GemmUniversalIN4cute5tupleIJiiiiEEENS1_10collective13CollectiveMmaINS1_35MainloopSm100TmaUmmaWarpSpecializedILi3ELi2ELi4ENS5_IJNS4_1CILi2EEENSA_ILi1EEESC_EEEEENS5_IJNSA_ILi64EEENSA_ILi48EEENSA_ILi256EEEEEENS_6half_tENS5_IJlSC_lEEESJ_SK_NS4_8TiledMMAINS4_8MMA_AtomIJNS4_20SM100_MMA_F16BF16_SSISJ_SJ_fLi64ELi48ELNS4_4UMMA5MajorE0ELSP_0ELNSO_7ScaleInE0ELSQ_0EEEEEENS4_6LayoutINS5_IJSC_SC_SC_EEENS5_IJNSA_ILi0EEESV_SV_EEEEENS5_IJNS4_10UnderscoreESY_SY_EEEEENS4_13SM90_TMA_LOADENS4_14ComposedLayoutINS4_7SwizzleILi3ELi4ELi3EEENS4_18smem_ptr_flag_bitsILi16EEENST_INS5_IJNSA_ILi8EEESF_EEENS5_IJSF_SC_EEEEEEEvNS4_8identityENS4_23SM90_TMA_LOAD_MULTICASTES1B_vS1C_EENS_8epilogue10collective18CollectiveEpilogueINS1F_23Sm100TmaWarpSpecializedILi2ELi1ELi24ELb1ELb0EEEJSI_NS5_IJNST_ISF_SC_EENST_ISG_SC_EEEEESJ_SK_SJ_SK_NS1F_6fusion15FusionCallbacksIS1J_NS1N_17LinearCombinationISJ_fSJ_fLNS_15FloatRoundStyleE2EEESI_S1M_JEEENS4_5SM1004TMEM4LOAD26SM100_TMEM_LOAD_16dp256b2xES11_NS12_INS13_ILi1ELi4ELi3EEES16_NST_INS5_IJS17_NSA_ILi16EEEEEENS5_IJS1Y_SC_EEEEEEENS4_17SM75_U32x4_LDSM_NENS4_14SM90_TMA_STOREES22_NS4_17SM90_U32x4_STSM_NENS4_39AutoVectorizingCopyWithAssumedAlignmentILi128EEEEEEvvEEEEvNT_6ParamsE) ;  /* 0xffffff8002347950 */ /* 0x000fea0003c3ffff */
        .weak           $__internal_1_$__cuda_sm10x_tcgen05_guardrail_trap_phase_invalid_during_alloc
        .type           $__internal_1_$__cuda_sm10x_tcgen05_guardrail_trap_phase_invalid_during_alloc,@function
        .size           $__internal_1_$__cuda_sm10x_tcgen05_guardrail_trap_phase_invalid_during_alloc,($__internal_2_$__cuda_sm10x_tcgen05_guardrail_trap_unallocated_columns_being_dealloced - $__internal_1_$__cuda_sm10x_tcgen05_guardrail_trap_phase_invalid_during_alloc)
$__internal_1_$__cuda_sm10x_tcgen05_guardrail_trap_phase_invalid_during_alloc:
[----:B------:R-:W-:Y:S05]  /*7f30*/  BPT.TRAP 0x1 ;  /* 0x000000040000795c */ /* 0x000fea0000300000 */
[----:B------:R-:W-:-:S04]  /*7f40*/  MOV R5, 0x0 ;  /* 0x0000000000057802 */ /* 0x000fc80000000f00 */
[----:B------:R-:W-:Y:S05]  /*7f50*/  RET.REL.NODEC R4 `(_ZN7cutlass13device_kernelINS_4gemm6kernel13GemmUniversalIN4cute5tupleIJiiiiEEENS1_10collective13CollectiveMmaINS1_35MainloopSm100TmaUmmaWarpSpecializedILi3ELi2ELi4ENS5_IJNS4_1CILi2EEENSA_ILi1EEESC_EEEEENS5_IJNSA_ILi64EEENSA_ILi48EEENSA_ILi256EEEEEENS_6half_tENS5_IJlSC_lEEESJ_SK_NS4_8TiledMMAINS4_8MMA_AtomIJNS4_20SM100_MMA_F16BF16_SSISJ_SJ_fLi64ELi48ELNS4_4UMMA5MajorE0ELSP_0ELNSO_7ScaleInE0ELSQ_0EEEEEENS4_6LayoutINS5_IJSC_SC_SC_EEENS5_IJNSA_ILi0EEESV_SV_EEEEENS5_IJNS4_10UnderscoreESY_SY_EEEEENS4_13SM90_TMA_LOADENS4_14ComposedLayoutINS4_7SwizzleILi3ELi4ELi3EEENS4_18smem_ptr_flag_bitsILi16EEENST_INS5_IJNSA_ILi8EEESF_EEENS5_IJSF_SC_EEEEEEEvNS4_8identityENS4_23SM90_TMA_LOAD_MULTICASTES1B_vS1C_EENS_8epilogue10collective18CollectiveEpilogueINS1F_23Sm100TmaWarpSpecializedILi2ELi1ELi24ELb1ELb0EEEJSI_NS5_IJNST_ISF_SC_EENST_ISG_SC_EEEEESJ_SK_SJ_SK_NS1F_6fusion15FusionCallbacksIS1J_NS1N_17LinearCombinationISJ_fSJ_fLNS_15FloatRoundStyleE2EEESI_S1M_JEEENS4_5SM1004TMEM4LOAD26SM100_TMEM_LOAD_16dp256b2xES11_NS12_INS13_ILi1ELi4ELi3EEES16_NST_INS5_IJS17_NSA_ILi16EEEEEENS5_IJS1Y_SC_EEEEEEENS4_17SM75_U32x4_LDSM_NENS4_14SM90_TMA_STOREES22_NS4_17SM90_U32x4_STSM_NENS4_39AutoVectorizingCopyWithAssumedAlignmentILi128EEEEEEvvEEEEvNT_6ParamsE) ;  /* 0xffffff8004287950 */ /* 0x000fea0003c3ffff */
        .weak           $__internal_2_$__cuda_sm10x_tcgen05_guardrail_trap_unallocated_columns_being_dealloced
        .type           $__internal_2_$__cuda_sm10x_tcgen05_guardrail_trap_unallocated_columns_being_dealloced,@function
        .size           $__internal_2_$__cuda_sm10x_tcgen05_guardrail_trap_unallocated_columns_being_dealloced,(.L_x_147 - $__internal_2_$__cuda_sm10x_tcgen05_guardrail_trap_unallocated_columns_being_dealloced)
$__internal_2_$__cuda_sm10x_tcgen05_guardrail_trap_unallocated_columns_being_dealloced:
[----:B------:R-:W-:Y:S05]  /*7f60*/  BPT.TRAP 0x1 ;  /* 0x000000040000795c */ /* 0x000fea0000300000 */
[----:B------:R-:W-:-:S04]  /*7f70*/  HFMA2 R3, -RZ, RZ, 0, 0 ;  /* 0x00000000ff037431 */ /* 0x000fc800000001ff */
[----:B------:R-:W-:Y:S05]  /*7f80*/  RET.REL.NODEC R2 `(_ZN7cutlass13device_kernelINS_4gemm6kernel13GemmUniversalIN4cute5tupleIJiiiiEEENS1_10collective13CollectiveMmaINS1_35MainloopSm100TmaUmmaWarpSpecializedILi3ELi2ELi4ENS5_IJNS4_1CILi2EEENSA_ILi1EEESC_EEEEENS5_IJNSA_ILi64EEENSA_ILi48EEENSA_ILi256EEEEEENS_6half_tENS5_IJlSC_lEEESJ_SK_NS4_8TiledMMAINS4_8MMA_AtomIJNS4_20SM100_MMA_F16BF16_SSISJ_SJ_fLi64ELi48ELNS4_4UMMA5MajorE0ELSP_0ELNSO_7ScaleInE0ELSQ_0EEEEEENS4_6LayoutINS5_IJSC_SC_SC_EEENS5_IJNSA_ILi0EEESV_SV_EEEEENS5_IJNS4_10UnderscoreESY_SY_EEEEENS4_13SM90_TMA_LOADENS4_14ComposedLayoutINS4_7SwizzleILi3ELi4ELi3EEENS4_18smem_ptr_flag_bitsILi16EEENST_INS5_IJNSA_ILi8EEESF_EEENS5_IJSF_SC_EEEEEEEvNS4_8identityENS4_23SM90_TMA_LOAD_MULTICASTES1B_vS1C_EENS_8epilogue10collective18CollectiveEpilogueINS1F_23Sm100TmaWarpSpecializedILi2ELi1ELi24ELb1ELb0EEEJSI_NS5_IJNST_ISF_SC_EENST_ISG_SC_EEEEESJ_SK_SJ_SK_NS1F_6fusion15FusionCallbacksIS1J_NS1N_17LinearCombinationISJ_fSJ_fLNS_15FloatRoundStyleE2EEESI_S1M_JEEENS4_5SM1004TMEM4LOAD26SM100_TMEM_LOAD_16dp256b2xES11_NS12_INS13_ILi1ELi4ELi3EEES16_NST_INS5_IJS17_NSA_ILi16EEEEEENS5_IJS1Y_SC_EEEEEEENS4_17SM75_U32x4_LDSM_NENS4_14SM90_TMA_STOREES22_NS4_17SM90_U32x4_STSM_NENS4_39AutoVectorizingCopyWithAssumedAlignmentILi128EEEEEEvvEEEEvNT_6ParamsE) ;  /* 0xffffff80021c7950 */ /* 0x000fea0003c3ffff */
.L_x_146:
[----:B------:R-:W-:-:S00]  /*7f90*/  BRA `(.L_x_146) ;  /* 0xfffffffc00fc7947 */ /* 0x000fc0000383ffff */
[----:B------:R-:W-:-:S00]  /*7fa0*/  NOP ;  /* 0x0000000000007918 */ /* 0x000fc00000000000 */
        /* <DEDUP_REMOVED lines=13> */
.L_x_147:


//--------------------- .nv.global.init           --------------------------
	.section	.nv.global.init,"aw",@progbits
.nv.global.init:
	.type		$str$27,@object
	.size		$str$27,($str$28 - $str$27)
$str$27:
        /*0000*/ 	.byte	0x28, 0x61, 0x64, 0x64, 0x72, 0x65, 0x73, 0x73, 0x20, 0x26, 0x20, 0x6d, 0x61, 0x73, 0x6b, 0x29
        /*0010*/ 	.byte	0x20, 0x3d, 0x3d, 0x20, 0x30, 0x00
	.type		$str$28,@object
	.size		$str$28,($str$26 - $str$28)
$str$28:
        /*0016*/ 	.byte	0x2f, 0x74, 0x6d, 0x70, 0x2f, 0x63, 0x75, 0x74, 0x6c, 0x61, 0x73, 0x73, 0x5f, 0x73, 0x77, 0x65
        /*0026*/ 	.byte	0x65, 0x70, 0x5f, 0x73, 0x72, 0x63, 0x2f, 0x69, 0x6e, 0x63, 0x6c, 0x75, 0x64, 0x65, 0x2f, 0x63
        /*0036*/ 	.byte	0x75, 0x74, 0x65, 0x2f, 0x70, 0x6f, 0x69, 0x6e, 0x74, 0x65, 0x72, 0x5f, 0x66, 0x6c, 0x61, 0x67
        /*0046*/ 	.byte	0x67, 0x65, 0x64, 0x2e, 0x68, 0x70, 0x70, 0x00
	.type		$str$26,@object
	.size		$str$26,($str$25 - $str$26)
$str$26:
        /*004e*/ 	.byte	0x2f, 0x74, 0x6d, 0x70, 0x2f, 0x63, 0x75, 0x74, 0x6c, 0x61, 0x73, 0x73, 0x5f, 0x73, 0x77, 0x65
        /*005e*/ 	.byte	0x65, 0x70, 0x5f, 0x73, 0x72, 0x63, 0x2f, 0x69, 0x6e, 0x63, 0x6c, 0x75, 0x64, 0x65, 0x2f, 0x63
        /*006e*/ 	.byte	0x75, 0x74, 0x65, 0x2f, 0x61, 0x74, 0x6f, 0x6d, 0x2f, 0x63, 0x6f, 0x70, 0x79, 0x5f, 0x74, 0x72
        /*007e*/ 	.byte	0x61, 0x69, 0x74, 0x73, 0x5f, 0x73, 0x6d, 0x31, 0x30, 0x30, 0x2e, 0x68, 0x70, 0x70, 0x00
	.type		$str$25,@object
	.size		$str$25,(__unnamed_1 - $str$25)
$str$25:
        /*008d*/ 	.byte	0x28, 0x28, 0x75, 0x69, 0x6e, 0x74, 0x33, 0x32, 0x5f, 0x74, 0x28, 0x74, 0x68, 0x72, 0x65, 0x61
        /*009d*/ 	.byte	0x64, 0x49, 0x64, 0x78, 0x2e, 0x78, 0x29, 0x20, 0x2f, 0x20, 0x33, 0x32, 0x29, 0x20, 0x25, 0x20
        /*00ad*/ 	.byte	0x34, 0x29, 0x20, 0x3d, 0x3d, 0x20, 0x28, 0x28, 0x28, 0x74, 0x6d, 0x65, 0x6d, 0x5f, 0x61, 0x64
        /*00bd*/ 	.byte	0x64, 0x72, 0x20, 0x3e, 0x3e, 0x20, 0x31, 0x36, 0x29, 0x20, 0x2f, 0x20, 0x33, 0x32, 0x29, 0x20
        /*00cd*/ 	.byte	0x25, 0x20, 0x34, 0x29, 0x00
	.type		__unnamed_1,@object
	.size		__unnamed_1,(__unnamed_2 - __unnamed_1)
__unnamed_1:
        /*00d2*/ 	.byte	0x61, 0x75, 0x74, 0x6f, 0x20, 0x63, 0x75, 0x74, 0x65, 0x3a, 0x3a, 0x61, 0x73, 0x5f, 0x70, 0x6f
        /* <DEDUP_REMOVED lines=24> */
        /*0262*/ 	.byte	0x37, 0x32, 0x3e, 0x3e, 0x3e, 0x3e, 0x5d, 0x00
	.type		__unnamed_2,@object
	.size		__unnamed_2,(.L_2 - __unnamed_2)
__unnamed_2:
        /* <DEDUP_REMOVED lines=42> */
        /*050a*/ 	.byte	0x3e, 0x5d, 0x00
.L_2:


//--------------------- .nv.shared._ZN7cutlass13device_kernelINS_4gemm6kernel13GemmUniversalIN4cute5tupleIJiiiiEEENS1_10collective13CollectiveMmaINS1_35MainloopSm100TmaUmmaWarpSpecializedILi3ELi2ELi4ENS5_IJNS4_1CILi2EEENSA_ILi1EEESC_EEEEENS5_IJNSA_ILi64EEENSA_ILi48EEENSA_ILi256EEEEEENS_6half_tENS5_IJlSC_lEEESJ_SK_NS4_8TiledMMAINS4_8MMA_AtomIJNS4_20SM100_MMA_F16BF16_SSISJ_SJ_fLi64ELi48ELNS4_4UMMA5MajorE0ELSP_0ELNSO_7ScaleInE0ELSQ_0EEEEEENS4_6LayoutINS5_IJSC_SC_SC_EEENS5_IJNSA_ILi0EEESV_SV_EEEEENS5_IJNS4_10UnderscoreESY_SY_EEEEENS4_13SM90_TMA_LOADENS4_14ComposedLayoutINS4_7SwizzleILi3ELi4ELi3EEENS4_18smem_ptr_flag_bitsILi16EEENST_INS5_IJNSA_ILi8EEESF_EEENS5_IJSF_SC_EEEEEEEvNS4_8identityENS4_23SM90_TMA_LOAD_MULTICASTES1B_vS1C_EENS_8epilogue10collective18CollectiveEpilogueINS1F_23Sm100TmaWarpSpecializedILi2ELi1ELi24ELb1ELb0EEEJSI_NS5_IJNST_ISF_SC_EENST_ISG_SC_EEEEESJ_SK_SJ_SK_NS1F_6fusion15FusionCallbacksIS1J_NS1N_17LinearCombinationISJ_fSJ_fLNS_15FloatRoundStyleE2EEESI_S1M_JEEENS4_5SM1004TMEM4LOAD26SM100_TMEM_LOAD_16dp256b2xES11_NS12_INS13_ILi1ELi4ELi3EEES16_NST_INS5_IJS17_NSA_ILi16EEEEEENS5_IJS1Y_SC_EEEEEEENS4_17SM75_U32x4_LDSM_NENS4_14SM90_TMA_STOREES22_NS4_17SM90_U32x4_STSM_NENS4_39AutoVectorizingCopyWithAssumedAlignmentILi128EEEEEEvvEEEEvNT_6ParamsE --------------------------
	.section	.nv.shared._ZN7cutlass13device_kernelINS_4gemm6kernel13GemmUniversalIN4cute5tupleIJiiiiEEENS1_10collective13CollectiveMmaINS1_35MainloopSm100TmaUmmaWarpSpecializedILi3ELi2ELi4ENS5_IJNS4_1CILi2EEENSA_ILi1EEESC_EEEEENS5_IJNSA_ILi64EEENSA_ILi48EEENSA_ILi256EEEEEENS_6half_tENS5_IJlSC_lEEESJ_SK_NS4_8TiledMMAINS4_8MMA_AtomIJNS4_20SM100_MMA_F16BF16_SSISJ_SJ_fLi64ELi48ELNS4_4UMMA5MajorE0ELSP_0ELNSO_7ScaleInE0ELSQ_0EEEEEENS4_6LayoutINS5_IJSC_SC_SC_EEENS5_IJNSA_ILi0EEESV_SV_EEEEENS5_IJNS4_10UnderscoreESY_SY_EEEEENS4_13SM90_TMA_LOADENS4_14ComposedLayoutINS4_7SwizzleILi3ELi4ELi3EEENS4_18smem_ptr_flag_bitsILi16EEENST_INS5_IJNSA_ILi8EEESF_EEENS5_IJSF_SC_EEEEEEEvNS4_8identityENS4_23SM90_TMA_LOAD_MULTICASTES1B_vS1C_EENS_8epilogue10collective18CollectiveEpilogueINS1F_23Sm100TmaWarpSpecializedILi2ELi1ELi24ELb1ELb0EEEJSI_NS5_IJNST_ISF_SC_EENST_ISG_SC_EEEEESJ_SK_SJ_SK_NS1F_6fusion15FusionCallbacksIS1J_NS1N_17LinearCombinationISJ_fSJ_fLNS_15FloatRoundStyleE2EEESI_S1M_JEEENS4_5SM1004TMEM4LOAD26SM100_TMEM_LOAD_16dp256b2xES11_NS12_INS13_ILi1ELi4ELi3EEES16_NST_INS5_IJS17_NSA_ILi16EEEEEENS5_IJS1Y_SC_EEEEEEENS4_17SM75_U32x4_LDSM_NENS4_14SM90_TMA_STOREES22_NS4_17SM90_U32x4_STSM_NENS4_39AutoVectorizingCopyWithAssumedAlignmentILi128EEEEEEvvEEEEvNT_6ParamsE,"aw",@nobits
	.sectionflags	@""
	.align	16
	.zero		1024


//--------------------- .nv.shared.reserved.0     --------------------------
	.section	.nv.shared.reserved.0,"aw",@nobits
	.weak		__nv_reservedSMEM_offset_0_alias
	.size		__nv_reservedSMEM_offset_0_alias, 0, 64
	.other		__nv_reservedSMEM_offset_0_alias,@"STO_CUDA_RESERVED_SHARED STV_DEFAULT"
__nv_reservedSMEM_offset_0_alias:
	.zero		0
.nv.shared.reserved.0:
	.zero		64
	.weak		__nv_reservedSMEM_tcgen05_partition
	.type		__nv_reservedSMEM_tcgen05_partition,@object
	.size		__nv_reservedSMEM_tcgen05_partition,(.L_0 - __nv_reservedSMEM_tcgen05_partition)
__nv_reservedSMEM_tcgen05_partition:
	.zero		32
.L_0:


//--------------------- .nv.global                --------------------------
	.section	.nv.global,"aw",@nobits
.nv.global:
	.type		_ZN39_INTERNAL_ef5146f6_4_k_cu_e2d0da69_51994cute1_E,@object
	.size		_ZN39_INTERNAL_ef5146f6_4_k_cu_e2d0da69_51994cute1_E,(_ZN39_INTERNAL_ef5146f6_4_k_cu_e2d0da69_51994cuda3std3__45__cpo6cbeginE - _ZN39_INTERNAL_ef5146f6_4_k_cu_e2d0da69_51994cute1_E)
_ZN39_INTERNAL_ef5146f6_4_k_cu_e2d0da69_51994cute1_E:
	.zero		1
	.type		_ZN39_INTERNAL_ef5146f6_4_k_cu_e2d0da69_51994cuda3std3__45__cpo6cbeginE,@object
	.size		_ZN39_INTERNAL_ef5146f6_4_k_cu_e2d0da69_51994cuda3std3__45__cpo6cbeginE,(_ZN39_INTERNAL_ef5146f6_4_k_cu_e2d0da69_51994cuda3std3__48in_placeE - _ZN39_INTERNAL_ef5146f6_4_k_cu_e2d0da69_51994cuda3std3__45__cpo6cbeginE)
_ZN39_INTERNAL_ef5146f6_4_k_cu_e2d0da69_51994cuda3std3__45__cpo6cbeginE:
	.zero		1
	.type		_ZN39_INTERNAL_ef5146f6_4_k_cu_e2d0da69_51994cuda3std3__48in_placeE,@object
	.size		_ZN39_INTERNAL_ef5146f6_4_k_cu_e2d0da69_51994cuda3std3__48in_placeE,(_ZN39_INTERNAL_ef5146f6_4_k_cu_e2d0da69_51994cuda3std6ranges3__45__cpo9iter_moveE - _ZN39_INTERNAL_ef5146f6_4_k_cu_e2d0da69_51994cuda3std3__48in_placeE)
_ZN39_INTERNAL_ef5146f6_4_k_cu_e2d0da69_51994cuda3std3__48in_placeE:
	.zero		1
	.type		_ZN39_INTERNAL_ef5146f6_4_k_cu_e2d0da69_51994cuda3std6ranges3__45__cpo9iter_moveE,@object
	.size		_ZN39_INTERNAL_ef5146f6_4_k_cu_e2d0da69_51994cuda3std6ranges3__45__cpo9iter_moveE,(_ZN39_INTERNAL_ef5146f6_4_k_cu_e2d0da69_51994cuda3std3__45__cpo5beginE - _ZN39_INTERNAL_ef5146f6_4_k_cu_e2d0da69_51994cuda3std6ranges3__45__cpo9iter_moveE)
_ZN39_INTERNAL_ef5146f6_4_k_cu_e2d0da69_51994cuda3std6ranges3__45__cpo9iter_moveE:
	.zero		1
	.type		_ZN39_INTERNAL_ef5146f6_4_k_cu_e2d0da69_51994cuda3std3__45__cpo5beginE,@object
	.size		_ZN39_INTERNAL_ef5146f6_4_k_cu_e2d0da69_51994cuda3std3__45__cpo5beginE,(_ZN39_INTERNAL_ef5146f6_4_k_cu_e2d0da69_51994cuda3std3__441_GLOBAL__N__ef5146f6_4_k_cu_e2d0da69_51996ignoreE - _ZN39_INTERNAL_ef5146f6_4_k_cu_e2d0da69_51994cuda3std3__45__cpo5beginE)
_ZN39_INTERNAL_ef5146f6_4_k_cu_e2d0da69_51994cuda3std3__45__cpo5beginE:
	.zero		1
	.type		_ZN39_INTERNAL_ef5146f6_4_k_cu_e2d0da69_51994cuda3std3__441_GLOBAL__N__ef5146f6_4_k_cu_e2d0da69_51996ignoreE,@object
	.size		_ZN39_INTERNAL_ef5146f6_4_k_cu_e2d0da69_51994cuda3std3__441_GLOBAL__N__ef5146f6_4_k_cu_e2d0da69_51996ignoreE,(_ZN39_INTERNAL_ef5146f6_4_k_cu_e2d0da69_51994cute7productE - _ZN39_INTERNAL_ef5146f6_4_k_cu_e2d0da69_51994cuda3std3__441_GLOBAL__N__ef5146f6_4_k_cu_e2d0da69_51996ignoreE)
_ZN39_INTERNAL_ef5146f6_4_k_cu_e2d0da69_51994cuda3std3__441_GLOBAL__N__ef5146f6_4_k_cu_e2d0da69_51996ignoreE:
	.zero		1
	.type		_ZN39_INTERNAL_ef5146f6_4_k_cu_e2d0da69_51994cute7productE,@object
	.size		_ZN39_INTERNAL_ef5146f6_4_k_cu_e2d0da69_51994cute7productE,(_ZN39_INTERNAL_ef5146f6_4_k_cu_e2d0da69_51994cuda3std3__45__cpo3endE - _ZN39_INTERNAL_ef5146f6_4_k_cu_e2d0da69_51994cute7productE)
_ZN39_INTERNAL_ef5146f6_4_k_cu_e2d0da69_51994cute7productE:
	.zero		1
	.type		_ZN39_INTERNAL_ef5146f6_4_k_cu_e2d0da69_51994cuda3std3__45__cpo3endE,@object
	.size		_ZN39_INTERNAL_ef5146f6_4_k_cu_e2d0da69_51994cuda3std3__45__cpo3endE,(_ZN39_INTERNAL_ef5146f6_4_k_cu_e2d0da69_51994cuda3std3__419piecewise_constructE - _ZN39_INTERNAL_ef5146f6_4_k_cu_e2d0da69_51994cuda3std3__45__cpo3endE)
_ZN39_INTERNAL_ef5146f6_4_k_cu_e2d0da69_51994cuda3std3__45__cpo3endE:
	.zero		1
	.type		_ZN39_INTERNAL_ef5146f6_4_k_cu_e2d0da69_51994cuda3std3__419piecewise_constructE,@object
	.size		_ZN39_INTERNAL_ef5146f6_4_k_cu_e2d0da69_51994cuda3std3__419piecewise_constructE,(_ZN39_INTERNAL_ef5146f6_4_k_cu_e2d0da69_51994cuda3std3__45__cpo4cendE - _ZN39_INTERNAL_ef5146f6_4_k_cu_e2d0da69_51994cuda3std3__419piecewise_constructE)
_ZN39_INTERNAL_ef5146f6_4_k_cu_e2d0da69_51994cuda3std3__419piecewise_constructE:
	.zero		1
	.type		_ZN39_INTERNAL_ef5146f6_4_k_cu_e2d0da69_51994cuda3std3__45__cpo4cendE,@object
	.size		_ZN39_INTERNAL_ef5146f6_4_k_cu_e2d0da69_51994cuda3std3__45__cpo4cendE,(_ZN39_INTERNAL_ef5146f6_4_k_cu_e2d0da69_51994cuda3std6ranges3__45__cpo4swapE - _ZN39_INTERNAL_ef5146f6_4_k_cu_e2d0da69_51994cuda3std3__45__cpo4cendE)
_ZN39_INTERNAL_ef5146f6_4_k_cu_e2d0da69_51994cuda3std3__45__cpo4cendE:
	.zero		1
	.type		_ZN39_INTERNAL_ef5146f6_4_k_cu_e2d0da69_51994cuda3std6ranges3__45__cpo4swapE,@object
	.size		_ZN39_INTERNAL_ef5146f6_4_k_cu_e2d0da69_51994cuda3std6ranges3__45__cpo4swapE,(.L_10 - _ZN39_INTERNAL_ef5146f6_4_k_cu_e2d0da69_51994cuda3std6ranges3__45__cpo4swapE)
_ZN39_INTERNAL_ef5146f6_4_k_cu_e2d0da69_51994cuda3std6ranges3__45__cpo4swapE:
	.zero		1
.L_10:


//--------------------- .nv.constant0._ZN7cutlass13device_kernelINS_4gemm6kernel13GemmUniversalIN4cute5tupleIJiiiiEEENS1_10collective13CollectiveMmaINS1_35MainloopSm100TmaUmmaWarpSpecializedILi3ELi2ELi4ENS5_IJNS4_1CILi2EEENSA_ILi1EEESC_EEEEENS5_IJNSA_ILi64EEENSA_ILi48EEENSA_ILi256EEEEEENS_6half_tENS5_IJlSC_lEEESJ_SK_NS4_8TiledMMAINS4_8MMA_AtomIJNS4_20SM100_MMA_F16BF16_SSISJ_SJ_fLi64ELi48ELNS4_4UMMA5MajorE0ELSP_0ELNSO_7ScaleInE0ELSQ_0EEEEEENS4_6LayoutINS5_IJSC_SC_SC_EEENS5_IJNSA_ILi0EEESV_SV_EEEEENS5_IJNS4_10UnderscoreESY_SY_EEEEENS4_13SM90_TMA_LOADENS4_14ComposedLayoutINS4_7SwizzleILi3ELi4ELi3EEENS4_18smem_ptr_flag_bitsILi16EEENST_INS5_IJNSA_ILi8EEESF_EEENS5_IJSF_SC_EEEEEEEvNS4_8identityENS4_23SM90_TMA_LOAD_MULTICASTES1B_vS1C_EENS_8epilogue10collective18CollectiveEpilogueINS1F_23Sm100TmaWarpSpecializedILi2ELi1ELi24ELb1ELb0EEEJSI_NS5_IJNST_ISF_SC_EENST_ISG_SC_EEEEESJ_SK_SJ_SK_NS1F_6fusion15FusionCallbacksIS1J_NS1N_17LinearCombinationISJ_fSJ_fLNS_15FloatRoundStyleE2EEESI_S1M_JEEENS4_5SM1004TMEM4LOAD26SM100_TMEM_LOAD_16dp256b2xES11_NS12_INS13_ILi1ELi4ELi3EEES16_NST_INS5_IJS17_NSA_ILi16EEEEEENS5_IJS1Y_SC_EEEEEEENS4_17SM75_U32x4_LDSM_NENS4_14SM90_TMA_STOREES22_NS4_17SM90_U32x4_STSM_NENS4_39AutoVectorizingCopyWithAssumedAlignmentILi128EEEEEEvvEEEEvNT_6ParamsE --------------------------
	.section	.nv.constant0._ZN7cutlass13device_kernelINS_4gemm6kernel13GemmUniversalIN4cute5tupleIJiiiiEEENS1_10collective13CollectiveMmaINS1_35MainloopSm100TmaUmmaWarpSpecializedILi3ELi2ELi4ENS5_IJNS4_1CILi2EEENSA_ILi1EEESC_EEEEENS5_IJNSA_ILi64EEENSA_ILi48EEENSA_ILi256EEEEEENS_6half_tENS5_IJlSC_lEEESJ_SK_NS4_8TiledMMAINS4_8MMA_AtomIJNS4_20SM100_MMA_F16BF16_SSISJ_SJ_fLi64ELi48ELNS4_4UMMA5MajorE0ELSP_0ELNSO_7ScaleInE0ELSQ_0EEEEEENS4_6LayoutINS5_IJSC_SC_SC_EEENS5_IJNSA_ILi0EEESV_SV_EEEEENS5_IJNS4_10UnderscoreESY_SY_EEEEENS4_13SM90_TMA_LOADENS4_14ComposedLayoutINS4_7SwizzleILi3ELi4ELi3EEENS4_18smem_ptr_flag_bitsILi16EEENST_INS5_IJNSA_ILi8EEESF_EEENS5_IJSF_SC_EEEEEEEvNS4_8identityENS4_23SM90_TMA_LOAD_MULTICASTES1B_vS1C_EENS_8epilogue10collective18CollectiveEpilogueINS1F_23Sm100TmaWarpSpecializedILi2ELi1ELi24ELb1ELb0EEEJSI_NS5_IJNST_ISF_SC_EENST_ISG_SC_EEEEESJ_SK_SJ_SK_NS1F_6fusion15FusionCallbacksIS1J_NS1N_17LinearCombinationISJ_fSJ_fLNS_15FloatRoundStyleE2EEESI_S1M_JEEENS4_5SM1004TMEM4LOAD26SM100_TMEM_LOAD_16dp256b2xES11_NS12_INS13_ILi1ELi4ELi3EEES16_NST_INS5_IJS17_NSA_ILi16EEEEEENS5_IJS1Y_SC_EEEEEEENS4_17SM75_U32x4_LDSM_NENS4_14SM90_TMA_STOREES22_NS4_17SM90_U32x4_STSM_NENS4_39AutoVectorizingCopyWithAssumedAlignmentILi128EEEEEEvvEEEEvNT_6ParamsE,"a",@progbits
	.sectionflags	@""
	.align	4
.nv.constant0._ZN7cutlass13device_kernelINS_4gemm6kernel13GemmUniversalIN4cute5tupleIJiiiiEEENS1_10collective13CollectiveMmaINS1_35MainloopSm100TmaUmmaWarpSpecializedILi3ELi2ELi4ENS5_IJNS4_1CILi2EEENSA_ILi1EEESC_EEEEENS5_IJNSA_ILi64EEENSA_ILi48EEENSA_ILi256EEEEEENS_6half_tENS5_IJlSC_lEEESJ_SK_NS4_8TiledMMAINS4_8MMA_AtomIJNS4_20SM100_MMA_F16BF16_SSISJ_SJ_fLi64ELi48ELNS4_4UMMA5MajorE0ELSP_0ELNSO_7ScaleInE0ELSQ_0EEEEEENS4_6LayoutINS5_IJSC_SC_SC_EEENS5_IJNSA_ILi0EEESV_SV_EEEEENS5_IJNS4_10UnderscoreESY_SY_EEEEENS4_13SM90_TMA_LOADENS4_14ComposedLayoutINS4_7SwizzleILi3ELi4ELi3EEENS4_18smem_ptr_flag_bitsILi16EEENST_INS5_IJNSA_ILi8EEESF_EEENS5_IJSF_SC_EEEEEEEvNS4_8identityENS4_23SM90_TMA_LOAD_MULTICASTES1B_vS1C_EENS_8epilogue10collective18CollectiveEpilogueINS1F_23Sm100TmaWarpSpecializedILi2ELi1ELi24ELb1ELb0EEEJSI_NS5_IJNST_ISF_SC_EENST_ISG_SC_EEEEESJ_SK_SJ_SK_NS1F_6fusion15FusionCallbacksIS1J_NS1N_17LinearCombinationISJ_fSJ_fLNS_15FloatRoundStyleE2EEESI_S1M_JEEENS4_5SM1004TMEM4LOAD26SM100_TMEM_LOAD_16dp256b2xES11_NS12_INS13_ILi1ELi4ELi3EEES16_NST_INS5_IJS17_NSA_ILi16EEEEEENS5_IJS1Y_SC_EEEEEEENS4_17SM75_U32x4_LDSM_NENS4_14SM90_TMA_STOREES22_NS4_17SM90_U32x4_STSM_NENS4_39AutoVectorizingCopyWithAssumedAlignmentILi128EEEEEEvvEEEEvNT_6ParamsE:
	.zero		2944


//--------------------- SYMBOLS --------------------------

	.type		.nv.reservedSmem.offset0,@object
	.size		.nv.reservedSmem.offset0,0x4
	.type		.nv.reservedSmem.cap,@object
	.size		.nv.reservedSmem.cap,0x4
	.type		__assertfail,@function
